//
// Generated by NVIDIA NVVM Compiler
//
// Compiler Build ID: CL-36424714
// Cuda compilation tools, release 13.0, V13.0.88
// Based on NVVM 20.0.0
//

.version 9.0
.target sm_100
.address_size 64

	// .globl	_ZN3cub18CUB_300001_SM_10006detail11EmptyKernelIvEEvv
.global .align 1 .b8 _ZN30_INTERNAL_e74999f2_4_k_cu_main4cuda3std3__45__cpo5beginE[1];
.global .align 1 .b8 _ZN30_INTERNAL_e74999f2_4_k_cu_main4cuda3std3__45__cpo3endE[1];
.global .align 1 .b8 _ZN30_INTERNAL_e74999f2_4_k_cu_main4cuda3std3__45__cpo6cbeginE[1];
.global .align 1 .b8 _ZN30_INTERNAL_e74999f2_4_k_cu_main4cuda3std3__45__cpo4cendE[1];
.global .align 1 .b8 _ZN30_INTERNAL_e74999f2_4_k_cu_main4cuda3std3__45__cpo6rbeginE[1];
.global .align 1 .b8 _ZN30_INTERNAL_e74999f2_4_k_cu_main4cuda3std3__45__cpo4rendE[1];
.global .align 1 .b8 _ZN30_INTERNAL_e74999f2_4_k_cu_main4cuda3std3__45__cpo7crbeginE[1];
.global .align 1 .b8 _ZN30_INTERNAL_e74999f2_4_k_cu_main4cuda3std3__45__cpo5crendE[1];
.global .align 1 .b8 _ZN30_INTERNAL_e74999f2_4_k_cu_main4cuda3std3__432_GLOBAL__N__e74999f2_4_k_cu_main6ignoreE[1];
.global .align 1 .b8 _ZN30_INTERNAL_e74999f2_4_k_cu_main4cuda3std3__419piecewise_constructE[1];
.global .align 1 .b8 _ZN30_INTERNAL_e74999f2_4_k_cu_main4cuda3std3__48in_placeE[1];
.global .align 1 .b8 _ZN30_INTERNAL_e74999f2_4_k_cu_main4cuda3std3__420unreachable_sentinelE[1];
.global .align 1 .b8 _ZN30_INTERNAL_e74999f2_4_k_cu_main4cuda3std3__47nulloptE[1];
.global .align 1 .b8 _ZN30_INTERNAL_e74999f2_4_k_cu_main4cuda3std3__48unexpectE[1];
.global .align 1 .b8 _ZN30_INTERNAL_e74999f2_4_k_cu_main4cuda3std6ranges3__45__cpo4swapE[1];
.global .align 1 .b8 _ZN30_INTERNAL_e74999f2_4_k_cu_main4cuda3std6ranges3__45__cpo9iter_moveE[1];
.global .align 1 .b8 _ZN30_INTERNAL_e74999f2_4_k_cu_main4cuda3std6ranges3__45__cpo5beginE[1];
.global .align 1 .b8 _ZN30_INTERNAL_e74999f2_4_k_cu_main4cuda3std6ranges3__45__cpo3endE[1];
.global .align 1 .b8 _ZN30_INTERNAL_e74999f2_4_k_cu_main4cuda3std6ranges3__45__cpo6cbeginE[1];
.global .align 1 .b8 _ZN30_INTERNAL_e74999f2_4_k_cu_main4cuda3std6ranges3__45__cpo4cendE[1];
.global .align 1 .b8 _ZN30_INTERNAL_e74999f2_4_k_cu_main4cuda3std6ranges3__45__cpo7advanceE[1];
.global .align 1 .b8 _ZN30_INTERNAL_e74999f2_4_k_cu_main4cuda3std6ranges3__45__cpo9iter_swapE[1];
.global .align 1 .b8 _ZN30_INTERNAL_e74999f2_4_k_cu_main4cuda3std6ranges3__45__cpo4nextE[1];
.global .align 1 .b8 _ZN30_INTERNAL_e74999f2_4_k_cu_main4cuda3std6ranges3__45__cpo4prevE[1];
.global .align 1 .b8 _ZN30_INTERNAL_e74999f2_4_k_cu_main4cuda3std6ranges3__45__cpo4dataE[1];
.global .align 1 .b8 _ZN30_INTERNAL_e74999f2_4_k_cu_main4cuda3std6ranges3__45__cpo5cdataE[1];
.global .align 1 .b8 _ZN30_INTERNAL_e74999f2_4_k_cu_main4cuda3std6ranges3__45__cpo4sizeE[1];
.global .align 1 .b8 _ZN30_INTERNAL_e74999f2_4_k_cu_main4cuda3std6ranges3__45__cpo5ssizeE[1];
.global .align 1 .b8 _ZN30_INTERNAL_e74999f2_4_k_cu_main4cuda3std6ranges3__45__cpo8distanceE[1];
.global .align 1 .b8 _ZN30_INTERNAL_e74999f2_4_k_cu_main6thrust24THRUST_300001_SM_1000_NS8cuda_cub3parE[1];
.global .align 1 .b8 _ZN30_INTERNAL_e74999f2_4_k_cu_main6thrust24THRUST_300001_SM_1000_NS8cuda_cub10par_nosyncE[1];
.global .align 1 .b8 _ZN30_INTERNAL_e74999f2_4_k_cu_main6thrust24THRUST_300001_SM_1000_NS6system6detail10sequential3seqE[1];
.global .align 1 .b8 _ZN30_INTERNAL_e74999f2_4_k_cu_main6thrust24THRUST_300001_SM_1000_NS12placeholders2_1E[1];
.global .align 1 .b8 _ZN30_INTERNAL_e74999f2_4_k_cu_main6thrust24THRUST_300001_SM_1000_NS12placeholders2_2E[1];
.global .align 1 .b8 _ZN30_INTERNAL_e74999f2_4_k_cu_main6thrust24THRUST_300001_SM_1000_NS12placeholders2_3E[1];
.global .align 1 .b8 _ZN30_INTERNAL_e74999f2_4_k_cu_main6thrust24THRUST_300001_SM_1000_NS12placeholders2_4E[1];
.global .align 1 .b8 _ZN30_INTERNAL_e74999f2_4_k_cu_main6thrust24THRUST_300001_SM_1000_NS12placeholders2_5E[1];
.global .align 1 .b8 _ZN30_INTERNAL_e74999f2_4_k_cu_main6thrust24THRUST_300001_SM_1000_NS12placeholders2_6E[1];
.global .align 1 .b8 _ZN30_INTERNAL_e74999f2_4_k_cu_main6thrust24THRUST_300001_SM_1000_NS12placeholders2_7E[1];
.global .align 1 .b8 _ZN30_INTERNAL_e74999f2_4_k_cu_main6thrust24THRUST_300001_SM_1000_NS12placeholders2_8E[1];
.global .align 1 .b8 _ZN30_INTERNAL_e74999f2_4_k_cu_main6thrust24THRUST_300001_SM_1000_NS12placeholders2_9E[1];
.global .align 1 .b8 _ZN30_INTERNAL_e74999f2_4_k_cu_main6thrust24THRUST_300001_SM_1000_NS12placeholders3_10E[1];
.global .align 1 .b8 _ZN30_INTERNAL_e74999f2_4_k_cu_main6thrust24THRUST_300001_SM_1000_NS3seqE[1];

.visible .entry _ZN3cub18CUB_300001_SM_10006detail11EmptyKernelIvEEvv()
{


	ret;

}
	// .globl	_ZN3cub18CUB_300001_SM_10006detail8for_each13static_kernelINS2_12policy_hub_t12policy_500_tEmN6thrust24THRUST_300001_SM_1000_NS8cuda_cub20__uninitialized_fill7functorINS7_10device_ptrIfEEfEEEEvT0_T1_
.visible .entry _ZN3cub18CUB_300001_SM_10006detail8for_each13static_kernelINS2_12policy_hub_t12policy_500_tEmN6thrust24THRUST_300001_SM_1000_NS8cuda_cub20__uninitialized_fill7functorINS7_10device_ptrIfEEfEEEEvT0_T1_(
	.param .u64 _ZN3cub18CUB_300001_SM_10006detail8for_each13static_kernelINS2_12policy_hub_t12policy_500_tEmN6thrust24THRUST_300001_SM_1000_NS8cuda_cub20__uninitialized_fill7functorINS7_10device_ptrIfEEfEEEEvT0_T1__param_0,
	.param .align 8 .b8 _ZN3cub18CUB_300001_SM_10006detail8for_each13static_kernelINS2_12policy_hub_t12policy_500_tEmN6thrust24THRUST_300001_SM_1000_NS8cuda_cub20__uninitialized_fill7functorINS7_10device_ptrIfEEfEEEEvT0_T1__param_1[16]
)
.maxntid 256
{
	.reg .pred 	%p<4>;
	.reg .b16 	%rs<5>;
	.reg .b32 	%r<10>;
	.reg .b32 	%f<3>;
	.reg .b64 	%rd<16>;

	ld.param.f32 	%f2, [_ZN3cub18CUB_300001_SM_10006detail8for_each13static_kernelINS2_12policy_hub_t12policy_500_tEmN6thrust24THRUST_300001_SM_1000_NS8cuda_cub20__uninitialized_fill7functorINS7_10device_ptrIfEEfEEEEvT0_T1__param_1+8];
	ld.param.u64 	%rd4, [_ZN3cub18CUB_300001_SM_10006detail8for_each13static_kernelINS2_12policy_hub_t12policy_500_tEmN6thrust24THRUST_300001_SM_1000_NS8cuda_cub20__uninitialized_fill7functorINS7_10device_ptrIfEEfEEEEvT0_T1__param_1];
	ld.param.u64 	%rd5, [_ZN3cub18CUB_300001_SM_10006detail8for_each13static_kernelINS2_12policy_hub_t12policy_500_tEmN6thrust24THRUST_300001_SM_1000_NS8cuda_cub20__uninitialized_fill7functorINS7_10device_ptrIfEEfEEEEvT0_T1__param_0];
	mov.u32 	%r7, %ctaid.x;
	mul.wide.u32 	%rd1, %r7, 512;
	sub.s64 	%rd2, %rd5, %rd1;
	setp.lt.u64 	%p1, %rd2, 512;
	@%p1 bra 	$L__BB1_2;
	mov.u32 	%r9, %tid.x;
	cvta.to.global.u64 	%rd11, %rd4;
	cvt.u64.u32 	%rd12, %r9;
	add.s64 	%rd13, %rd1, %rd12;
	shl.b64 	%rd14, %rd13, 2;
	add.s64 	%rd15, %rd11, %rd14;
	st.global.f32 	[%rd15], %f2;
	st.global.f32 	[%rd15+1024], %f2;
	bra.uni 	$L__BB1_6;
$L__BB1_2:
	cvta.to.global.u64 	%rd6, %rd4;
	mov.u32 	%r1, %tid.x;
	cvt.u64.u32 	%rd7, %r1;
	setp.le.u64 	%p2, %rd2, %rd7;
	add.s64 	%rd8, %rd1, %rd7;
	shl.b64 	%rd9, %rd8, 2;
	add.s64 	%rd3, %rd6, %rd9;
	@%p2 bra 	$L__BB1_4;
	st.global.f32 	[%rd3], %f2;
$L__BB1_4:
	add.s32 	%r8, %r1, 256;
	cvt.u64.u32 	%rd10, %r8;
	setp.le.u64 	%p3, %rd2, %rd10;
	@%p3 bra 	$L__BB1_6;
	st.global.f32 	[%rd3+1024], %f2;
$L__BB1_6:
	ret;

}
	// .globl	_ZN3cub18CUB_300001_SM_10006detail9transform16transform_kernelINS2_10policy_hubILb1EN4cuda3std3__45tupleIJN6thrust24THRUST_300001_SM_1000_NS6detail15normal_iteratorINSA_10device_ptrIfEEEESF_EEEE10policy1000Ei11add_functorSF_JPfSK_EEEvT0_iT1_T2_DpNS2_10kernel_argIT3_EE
.visible .entry _ZN3cub18CUB_300001_SM_10006detail9transform16transform_kernelINS2_10policy_hubILb1EN4cuda3std3__45tupleIJN6thrust24THRUST_300001_SM_1000_NS6detail15normal_iteratorINSA_10device_ptrIfEEEESF_EEEE10policy1000Ei11add_functorSF_JPfSK_EEEvT0_iT1_T2_DpNS2_10kernel_argIT3_EE(
	.param .u32 _ZN3cub18CUB_300001_SM_10006detail9transform16transform_kernelINS2_10policy_hubILb1EN4cuda3std3__45tupleIJN6thrust24THRUST_300001_SM_1000_NS6detail15normal_iteratorINSA_10device_ptrIfEEEESF_EEEE10policy1000Ei11add_functorSF_JPfSK_EEEvT0_iT1_T2_DpNS2_10kernel_argIT3_EE_param_0,
	.param .u32 _ZN3cub18CUB_300001_SM_10006detail9transform16transform_kernelINS2_10policy_hubILb1EN4cuda3std3__45tupleIJN6thrust24THRUST_300001_SM_1000_NS6detail15normal_iteratorINSA_10device_ptrIfEEEESF_EEEE10policy1000Ei11add_functorSF_JPfSK_EEEvT0_iT1_T2_DpNS2_10kernel_argIT3_EE_param_1,
	.param .align 1 .b8 _ZN3cub18CUB_300001_SM_10006detail9transform16transform_kernelINS2_10policy_hubILb1EN4cuda3std3__45tupleIJN6thrust24THRUST_300001_SM_1000_NS6detail15normal_iteratorINSA_10device_ptrIfEEEESF_EEEE10policy1000Ei11add_functorSF_JPfSK_EEEvT0_iT1_T2_DpNS2_10kernel_argIT3_EE_param_2[1],
	.param .align 8 .b8 _ZN3cub18CUB_300001_SM_10006detail9transform16transform_kernelINS2_10policy_hubILb1EN4cuda3std3__45tupleIJN6thrust24THRUST_300001_SM_1000_NS6detail15normal_iteratorINSA_10device_ptrIfEEEESF_EEEE10policy1000Ei11add_functorSF_JPfSK_EEEvT0_iT1_T2_DpNS2_10kernel_argIT3_EE_param_3[8],
	.param .align 8 .b8 _ZN3cub18CUB_300001_SM_10006detail9transform16transform_kernelINS2_10policy_hubILb1EN4cuda3std3__45tupleIJN6thrust24THRUST_300001_SM_1000_NS6detail15normal_iteratorINSA_10device_ptrIfEEEESF_EEEE10policy1000Ei11add_functorSF_JPfSK_EEEvT0_iT1_T2_DpNS2_10kernel_argIT3_EE_param_4[16],
	.param .align 8 .b8 _ZN3cub18CUB_300001_SM_10006detail9transform16transform_kernelINS2_10policy_hubILb1EN4cuda3std3__45tupleIJN6thrust24THRUST_300001_SM_1000_NS6detail15normal_iteratorINSA_10device_ptrIfEEEESF_EEEE10policy1000Ei11add_functorSF_JPfSK_EEEvT0_iT1_T2_DpNS2_10kernel_argIT3_EE_param_5[16]
)
.maxntid 128
{
	.reg .pred 	%p<38>;
	.reg .b32 	%r<87>;
	.reg .b32 	%f<133>;
	.reg .b64 	%rd<99>;

	ld.param.u32 	%r52, [_ZN3cub18CUB_300001_SM_10006detail9transform16transform_kernelINS2_10policy_hubILb1EN4cuda3std3__45tupleIJN6thrust24THRUST_300001_SM_1000_NS6detail15normal_iteratorINSA_10device_ptrIfEEEESF_EEEE10policy1000Ei11add_functorSF_JPfSK_EEEvT0_iT1_T2_DpNS2_10kernel_argIT3_EE_param_0];
	ld.param.u64 	%rd25, [_ZN3cub18CUB_300001_SM_10006detail9transform16transform_kernelINS2_10policy_hubILb1EN4cuda3std3__45tupleIJN6thrust24THRUST_300001_SM_1000_NS6detail15normal_iteratorINSA_10device_ptrIfEEEESF_EEEE10policy1000Ei11add_functorSF_JPfSK_EEEvT0_iT1_T2_DpNS2_10kernel_argIT3_EE_param_5];
	ld.param.u64 	%rd26, [_ZN3cub18CUB_300001_SM_10006detail9transform16transform_kernelINS2_10policy_hubILb1EN4cuda3std3__45tupleIJN6thrust24THRUST_300001_SM_1000_NS6detail15normal_iteratorINSA_10device_ptrIfEEEESF_EEEE10policy1000Ei11add_functorSF_JPfSK_EEEvT0_iT1_T2_DpNS2_10kernel_argIT3_EE_param_4];
	ld.param.u64 	%rd27, [_ZN3cub18CUB_300001_SM_10006detail9transform16transform_kernelINS2_10policy_hubILb1EN4cuda3std3__45tupleIJN6thrust24THRUST_300001_SM_1000_NS6detail15normal_iteratorINSA_10device_ptrIfEEEESF_EEEE10policy1000Ei11add_functorSF_JPfSK_EEEvT0_iT1_T2_DpNS2_10kernel_argIT3_EE_param_3];
	ld.param.u32 	%r51, [_ZN3cub18CUB_300001_SM_10006detail9transform16transform_kernelINS2_10policy_hubILb1EN4cuda3std3__45tupleIJN6thrust24THRUST_300001_SM_1000_NS6detail15normal_iteratorINSA_10device_ptrIfEEEESF_EEEE10policy1000Ei11add_functorSF_JPfSK_EEEvT0_iT1_T2_DpNS2_10kernel_argIT3_EE_param_1];
	cvta.to.global.u64 	%rd1, %rd27;
	cvta.to.global.u64 	%rd2, %rd26;
	cvta.to.global.u64 	%rd3, %rd25;
	shl.b32 	%r1, %r51, 7;
	mov.u32 	%r53, %ctaid.x;
	mul.lo.s32 	%r2, %r1, %r53;
	sub.s32 	%r3, %r52, %r2;
	min.s32 	%r4, %r1, %r3;
	shl.b32 	%r5, %r4, 2;
	mov.u32 	%r6, %tid.x;
	shl.b32 	%r75, %r6, 7;
	setp.ge.s32 	%p1, %r75, %r5;
	@%p1 bra 	$L__BB2_5;
	mul.wide.u32 	%rd4, %r6, 128;
	add.s64 	%rd28, %rd2, %rd4;
	mul.wide.s32 	%rd5, %r2, 4;
	add.s64 	%rd96, %rd28, %rd5;
	mov.u32 	%r74, %r75;
$L__BB2_2:
	.pragma "nounroll";
	// begin inline asm
	prefetch.global.L2 [%rd96];
	// end inline asm
	add.s32 	%r74, %r74, 16384;
	add.s64 	%rd96, %rd96, 16384;
	setp.lt.s32 	%p2, %r74, %r5;
	@%p2 bra 	$L__BB2_2;
	add.s64 	%rd30, %rd3, %rd4;
	add.s64 	%rd97, %rd30, %rd5;
$L__BB2_4:
	.pragma "nounroll";
	// begin inline asm
	prefetch.global.L2 [%rd97];
	// end inline asm
	add.s32 	%r75, %r75, 16384;
	add.s64 	%rd97, %rd97, 16384;
	setp.lt.s32 	%p3, %r75, %r5;
	@%p3 bra 	$L__BB2_4;
$L__BB2_5:
	mul.wide.s32 	%rd98, %r2, 4;
	add.s64 	%rd12, %rd2, %rd98;
	add.s64 	%rd13, %rd3, %rd98;
	add.s64 	%rd14, %rd1, %rd98;
	setp.gt.s32 	%p4, %r1, %r3;
	@%p4 bra 	$L__BB2_19;
	setp.lt.s32 	%p5, %r51, 1;
	@%p5 bra 	$L__BB2_60;
	and.b32  	%r12, %r51, 15;
	setp.lt.u32 	%p6, %r51, 16;
	mov.b32 	%r82, 0;
	@%p6 bra 	$L__BB2_10;
	and.b32  	%r82, %r51, 2147483632;
	neg.s32 	%r77, %r82;
	add.s64 	%rd33, %rd98, %rd1;
	add.s32 	%r76, %r6, 1152;
	add.s64 	%rd16, %rd33, 1536;
	add.s64 	%rd36, %rd98, 1536;
	add.s64 	%rd37, %rd2, %rd36;
	add.s64 	%rd39, %rd3, %rd36;
$L__BB2_9:
	.pragma "nounroll";
	mul.wide.s32 	%rd34, %r76, 4;
	add.s64 	%rd38, %rd37, %rd34;
	add.s64 	%rd40, %rd39, %rd34;
	add.s64 	%rd41, %rd16, %rd34;
	mul.wide.u32 	%rd42, %r6, 4;
	add.s64 	%rd43, %rd42, %rd2;
	add.s64 	%rd44, %rd43, %rd98;
	ld.global.f32 	%f1, [%rd44];
	add.s64 	%rd45, %rd42, 2048;
	add.s64 	%rd46, %rd3, %rd45;
	add.s64 	%rd47, %rd46, %rd98;
	ld.global.f32 	%f2, [%rd47+-2048];
	add.f32 	%f3, %f1, %f2;
	add.s64 	%rd48, %rd1, %rd45;
	add.s64 	%rd49, %rd48, %rd98;
	st.global.f32 	[%rd49+-2048], %f3;
	ld.global.f32 	%f4, [%rd44+512];
	ld.global.f32 	%f5, [%rd47+-1536];
	add.f32 	%f6, %f4, %f5;
	st.global.f32 	[%rd49+-1536], %f6;
	ld.global.f32 	%f7, [%rd44+1024];
	ld.global.f32 	%f8, [%rd47+-1024];
	add.f32 	%f9, %f7, %f8;
	st.global.f32 	[%rd49+-1024], %f9;
	ld.global.f32 	%f10, [%rd44+1536];
	ld.global.f32 	%f11, [%rd47+-512];
	add.f32 	%f12, %f10, %f11;
	st.global.f32 	[%rd49+-512], %f12;
	ld.global.f32 	%f13, [%rd44+2048];
	ld.global.f32 	%f14, [%rd47];
	add.f32 	%f15, %f13, %f14;
	st.global.f32 	[%rd49], %f15;
	ld.global.f32 	%f16, [%rd44+2560];
	ld.global.f32 	%f17, [%rd47+512];
	add.f32 	%f18, %f16, %f17;
	st.global.f32 	[%rd49+512], %f18;
	ld.global.f32 	%f19, [%rd44+3072];
	ld.global.f32 	%f20, [%rd47+1024];
	add.f32 	%f21, %f19, %f20;
	st.global.f32 	[%rd49+1024], %f21;
	ld.global.f32 	%f22, [%rd44+3584];
	ld.global.f32 	%f23, [%rd47+1536];
	add.f32 	%f24, %f22, %f23;
	st.global.f32 	[%rd49+1536], %f24;
	ld.global.f32 	%f25, [%rd44+4096];
	ld.global.f32 	%f26, [%rd47+2048];
	add.f32 	%f27, %f25, %f26;
	st.global.f32 	[%rd49+2048], %f27;
	ld.global.f32 	%f28, [%rd38+-1536];
	ld.global.f32 	%f29, [%rd40+-1536];
	add.f32 	%f30, %f28, %f29;
	st.global.f32 	[%rd41+-1536], %f30;
	ld.global.f32 	%f31, [%rd38+-1024];
	ld.global.f32 	%f32, [%rd40+-1024];
	add.f32 	%f33, %f31, %f32;
	st.global.f32 	[%rd41+-1024], %f33;
	ld.global.f32 	%f34, [%rd38+-512];
	ld.global.f32 	%f35, [%rd40+-512];
	add.f32 	%f36, %f34, %f35;
	st.global.f32 	[%rd41+-512], %f36;
	ld.global.f32 	%f37, [%rd38];
	ld.global.f32 	%f38, [%rd40];
	add.f32 	%f39, %f37, %f38;
	st.global.f32 	[%rd41], %f39;
	ld.global.f32 	%f40, [%rd38+512];
	ld.global.f32 	%f41, [%rd40+512];
	add.f32 	%f42, %f40, %f41;
	st.global.f32 	[%rd41+512], %f42;
	ld.global.f32 	%f43, [%rd38+1024];
	ld.global.f32 	%f44, [%rd40+1024];
	add.f32 	%f45, %f43, %f44;
	st.global.f32 	[%rd41+1024], %f45;
	ld.global.f32 	%f46, [%rd38+1536];
	ld.global.f32 	%f47, [%rd40+1536];
	add.f32 	%f48, %f46, %f47;
	st.global.f32 	[%rd41+1536], %f48;
	add.s32 	%r77, %r77, 16;
	add.s32 	%r76, %r76, 2048;
	add.s64 	%rd98, %rd98, 8192;
	setp.eq.s32 	%p7, %r77, 0;
	@%p7 bra 	$L__BB2_10;
	bra.uni 	$L__BB2_9;
$L__BB2_10:
	setp.eq.s32 	%p8, %r12, 0;
	@%p8 bra 	$L__BB2_60;
	and.b32  	%r39, %r51, 7;
	setp.lt.u32 	%p9, %r12, 8;
	@%p9 bra 	$L__BB2_13;
	shl.b32 	%r55, %r82, 7;
	add.s32 	%r56, %r55, %r6;
	mul.wide.s32 	%rd50, %r56, 4;
	add.s64 	%rd51, %rd12, %rd50;
	ld.global.f32 	%f49, [%rd51];
	add.s64 	%rd52, %rd13, %rd50;
	ld.global.f32 	%f50, [%rd52];
	add.f32 	%f51, %f49, %f50;
	add.s64 	%rd53, %rd14, %rd50;
	st.global.f32 	[%rd53], %f51;
	ld.global.f32 	%f52, [%rd51+512];
	ld.global.f32 	%f53, [%rd52+512];
	add.f32 	%f54, %f52, %f53;
	st.global.f32 	[%rd53+512], %f54;
	ld.global.f32 	%f55, [%rd51+1024];
	ld.global.f32 	%f56, [%rd52+1024];
	add.f32 	%f57, %f55, %f56;
	st.global.f32 	[%rd53+1024], %f57;
	ld.global.f32 	%f58, [%rd51+1536];
	ld.global.f32 	%f59, [%rd52+1536];
	add.f32 	%f60, %f58, %f59;
	st.global.f32 	[%rd53+1536], %f60;
	ld.global.f32 	%f61, [%rd51+2048];
	ld.global.f32 	%f62, [%rd52+2048];
	add.f32 	%f63, %f61, %f62;
	st.global.f32 	[%rd53+2048], %f63;
	ld.global.f32 	%f64, [%rd51+2560];
	ld.global.f32 	%f65, [%rd52+2560];
	add.f32 	%f66, %f64, %f65;
	st.global.f32 	[%rd53+2560], %f66;
	ld.global.f32 	%f67, [%rd51+3072];
	ld.global.f32 	%f68, [%rd52+3072];
	add.f32 	%f69, %f67, %f68;
	st.global.f32 	[%rd53+3072], %f69;
	ld.global.f32 	%f70, [%rd51+3584];
	ld.global.f32 	%f71, [%rd52+3584];
	add.f32 	%f72, %f70, %f71;
	st.global.f32 	[%rd53+3584], %f72;
	add.s32 	%r82, %r82, 8;
$L__BB2_13:
	setp.eq.s32 	%p10, %r39, 0;
	@%p10 bra 	$L__BB2_60;
	and.b32  	%r42, %r51, 3;
	setp.lt.u32 	%p11, %r39, 4;
	@%p11 bra 	$L__BB2_16;
	shl.b32 	%r57, %r82, 7;
	add.s32 	%r58, %r57, %r6;
	mul.wide.s32 	%rd54, %r58, 4;
	add.s64 	%rd55, %rd12, %rd54;
	ld.global.f32 	%f73, [%rd55];
	add.s64 	%rd56, %rd13, %rd54;
	ld.global.f32 	%f74, [%rd56];
	add.f32 	%f75, %f73, %f74;
	add.s64 	%rd57, %rd14, %rd54;
	st.global.f32 	[%rd57], %f75;
	ld.global.f32 	%f76, [%rd55+512];
	ld.global.f32 	%f77, [%rd56+512];
	add.f32 	%f78, %f76, %f77;
	st.global.f32 	[%rd57+512], %f78;
	ld.global.f32 	%f79, [%rd55+1024];
	ld.global.f32 	%f80, [%rd56+1024];
	add.f32 	%f81, %f79, %f80;
	st.global.f32 	[%rd57+1024], %f81;
	ld.global.f32 	%f82, [%rd55+1536];
	ld.global.f32 	%f83, [%rd56+1536];
	add.f32 	%f84, %f82, %f83;
	st.global.f32 	[%rd57+1536], %f84;
	add.s32 	%r82, %r82, 4;
$L__BB2_16:
	setp.eq.s32 	%p12, %r42, 0;
	@%p12 bra 	$L__BB2_60;
	mul.wide.s32 	%rd58, %r2, 4;
	add.s64 	%rd22, %rd1, %rd58;
	shl.b32 	%r59, %r82, 7;
	add.s32 	%r86, %r6, %r59;
	add.s64 	%rd23, %rd3, %rd58;
	add.s64 	%rd24, %rd2, %rd58;
	neg.s32 	%r85, %r42;
$L__BB2_18:
	.pragma "nounroll";
	mul.wide.s32 	%rd59, %r86, 4;
	add.s64 	%rd60, %rd22, %rd59;
	add.s64 	%rd61, %rd23, %rd59;
	add.s64 	%rd62, %rd24, %rd59;
	ld.global.f32 	%f85, [%rd62];
	ld.global.f32 	%f86, [%rd61];
	add.f32 	%f87, %f85, %f86;
	st.global.f32 	[%rd60], %f87;
	add.s32 	%r86, %r86, 128;
	add.s32 	%r85, %r85, 1;
	setp.ne.s32 	%p13, %r85, 0;
	@%p13 bra 	$L__BB2_18;
	bra.uni 	$L__BB2_60;
$L__BB2_19:
	setp.lt.s32 	%p14, %r51, 1;
	@%p14 bra 	$L__BB2_60;
	and.b32  	%r16, %r51, 7;
	setp.lt.u32 	%p15, %r51, 8;
	mov.b32 	%r79, 0;
	@%p15 bra 	$L__BB2_39;
	and.b32  	%r79, %r51, 2147483640;
	mov.b32 	%r78, 0;
$L__BB2_22:
	.pragma "nounroll";
	shl.b32 	%r62, %r78, 7;
	add.s32 	%r23, %r62, %r6;
	setp.ge.s32 	%p16, %r23, %r4;
	@%p16 bra 	$L__BB2_24;
	mul.wide.u32 	%rd63, %r23, 4;
	add.s64 	%rd64, %rd12, %rd63;
	ld.global.f32 	%f88, [%rd64];
	add.s64 	%rd65, %rd13, %rd63;
	ld.global.f32 	%f89, [%rd65];
	add.f32 	%f90, %f88, %f89;
	add.s64 	%rd66, %rd14, %rd63;
	st.global.f32 	[%rd66], %f90;
$L__BB2_24:
	add.s32 	%r63, %r23, 128;
	setp.ge.s32 	%p17, %r63, %r4;
	mul.wide.s32 	%rd67, %r63, 4;
	add.s64 	%rd19, %rd12, %rd67;
	add.s64 	%rd20, %rd13, %rd67;
	add.s64 	%rd21, %rd14, %rd67;
	@%p17 bra 	$L__BB2_26;
	ld.global.f32 	%f91, [%rd19];
	ld.global.f32 	%f92, [%rd20];
	add.f32 	%f93, %f91, %f92;
	st.global.f32 	[%rd21], %f93;
$L__BB2_26:
	add.s32 	%r64, %r23, 256;
	setp.ge.s32 	%p18, %r64, %r4;
	@%p18 bra 	$L__BB2_28;
	ld.global.f32 	%f94, [%rd19+512];
	ld.global.f32 	%f95, [%rd20+512];
	add.f32 	%f96, %f94, %f95;
	st.global.f32 	[%rd21+512], %f96;
$L__BB2_28:
	add.s32 	%r65, %r23, 384;
	setp.ge.s32 	%p19, %r65, %r4;
	@%p19 bra 	$L__BB2_30;
	ld.global.f32 	%f97, [%rd19+1024];
	ld.global.f32 	%f98, [%rd20+1024];
	add.f32 	%f99, %f97, %f98;
	st.global.f32 	[%rd21+1024], %f99;
$L__BB2_30:
	add.s32 	%r66, %r23, 512;
	setp.ge.s32 	%p20, %r66, %r4;
	@%p20 bra 	$L__BB2_32;
	ld.global.f32 	%f100, [%rd19+1536];
	ld.global.f32 	%f101, [%rd20+1536];
	add.f32 	%f102, %f100, %f101;
	st.global.f32 	[%rd21+1536], %f102;
$L__BB2_32:
	add.s32 	%r67, %r23, 640;
	setp.ge.s32 	%p21, %r67, %r4;
	@%p21 bra 	$L__BB2_34;
	ld.global.f32 	%f103, [%rd19+2048];
	ld.global.f32 	%f104, [%rd20+2048];
	add.f32 	%f105, %f103, %f104;
	st.global.f32 	[%rd21+2048], %f105;
$L__BB2_34:
	add.s32 	%r68, %r23, 768;
	setp.ge.s32 	%p22, %r68, %r4;
	@%p22 bra 	$L__BB2_36;
	ld.global.f32 	%f106, [%rd19+2560];
	ld.global.f32 	%f107, [%rd20+2560];
	add.f32 	%f108, %f106, %f107;
	st.global.f32 	[%rd21+2560], %f108;
$L__BB2_36:
	add.s32 	%r69, %r23, 896;
	setp.ge.s32 	%p23, %r69, %r4;
	@%p23 bra 	$L__BB2_38;
	ld.global.f32 	%f109, [%rd19+3072];
	ld.global.f32 	%f110, [%rd20+3072];
	add.f32 	%f111, %f109, %f110;
	st.global.f32 	[%rd21+3072], %f111;
$L__BB2_38:
	add.s32 	%r78, %r78, 8;
	setp.ne.s32 	%p24, %r78, %r79;
	@%p24 bra 	$L__BB2_22;
$L__BB2_39:
	setp.eq.s32 	%p25, %r16, 0;
	@%p25 bra 	$L__BB2_60;
	and.b32  	%r26, %r51, 3;
	setp.lt.u32 	%p26, %r16, 4;
	@%p26 bra 	$L__BB2_50;
	shl.b32 	%r70, %r79, 7;
	add.s32 	%r27, %r70, %r6;
	setp.ge.s32 	%p27, %r27, %r4;
	@%p27 bra 	$L__BB2_43;
	mul.wide.s32 	%rd68, %r27, 4;
	add.s64 	%rd69, %rd12, %rd68;
	ld.global.f32 	%f112, [%rd69];
	add.s64 	%rd70, %rd13, %rd68;
	ld.global.f32 	%f113, [%rd70];
	add.f32 	%f114, %f112, %f113;
	add.s64 	%rd71, %rd14, %rd68;
	st.global.f32 	[%rd71], %f114;
$L__BB2_43:
	add.s32 	%r28, %r27, 128;
	setp.ge.s32 	%p28, %r28, %r4;
	@%p28 bra 	$L__BB2_45;
	mul.wide.s32 	%rd72, %r28, 4;
	add.s64 	%rd73, %rd12, %rd72;
	ld.global.f32 	%f115, [%rd73];
	add.s64 	%rd74, %rd13, %rd72;
	ld.global.f32 	%f116, [%rd74];
	add.f32 	%f117, %f115, %f116;
	add.s64 	%rd75, %rd14, %rd72;
	st.global.f32 	[%rd75], %f117;
$L__BB2_45:
	add.s32 	%r29, %r27, 256;
	setp.ge.s32 	%p29, %r29, %r4;
	@%p29 bra 	$L__BB2_47;
	mul.wide.s32 	%rd76, %r29, 4;
	add.s64 	%rd77, %rd12, %rd76;
	ld.global.f32 	%f118, [%rd77];
	add.s64 	%rd78, %rd13, %rd76;
	ld.global.f32 	%f119, [%rd78];
	add.f32 	%f120, %f118, %f119;
	add.s64 	%rd79, %rd14, %rd76;
	st.global.f32 	[%rd79], %f120;
$L__BB2_47:
	add.s32 	%r30, %r27, 384;
	setp.ge.s32 	%p30, %r30, %r4;
	@%p30 bra 	$L__BB2_49;
	mul.wide.s32 	%rd80, %r30, 4;
	add.s64 	%rd81, %rd12, %rd80;
	ld.global.f32 	%f121, [%rd81];
	add.s64 	%rd82, %rd13, %rd80;
	ld.global.f32 	%f122, [%rd82];
	add.f32 	%f123, %f121, %f122;
	add.s64 	%rd83, %rd14, %rd80;
	st.global.f32 	[%rd83], %f123;
$L__BB2_49:
	add.s32 	%r79, %r79, 4;
$L__BB2_50:
	setp.eq.s32 	%p31, %r26, 0;
	@%p31 bra 	$L__BB2_60;
	setp.eq.s32 	%p32, %r26, 1;
	@%p32 bra 	$L__BB2_57;
	shl.b32 	%r71, %r79, 7;
	add.s32 	%r33, %r71, %r6;
	setp.ge.s32 	%p33, %r33, %r4;
	@%p33 bra 	$L__BB2_54;
	mul.wide.s32 	%rd84, %r33, 4;
	add.s64 	%rd85, %rd12, %rd84;
	ld.global.f32 	%f124, [%rd85];
	add.s64 	%rd86, %rd13, %rd84;
	ld.global.f32 	%f125, [%rd86];
	add.f32 	%f126, %f124, %f125;
	add.s64 	%rd87, %rd14, %rd84;
	st.global.f32 	[%rd87], %f126;
$L__BB2_54:
	add.s32 	%r34, %r33, 128;
	setp.ge.s32 	%p34, %r34, %r4;
	@%p34 bra 	$L__BB2_56;
	mul.wide.s32 	%rd88, %r34, 4;
	add.s64 	%rd89, %rd12, %rd88;
	ld.global.f32 	%f127, [%rd89];
	add.s64 	%rd90, %rd13, %rd88;
	ld.global.f32 	%f128, [%rd90];
	add.f32 	%f129, %f127, %f128;
	add.s64 	%rd91, %rd14, %rd88;
	st.global.f32 	[%rd91], %f129;
$L__BB2_56:
	add.s32 	%r79, %r79, 2;
$L__BB2_57:
	and.b32  	%r72, %r51, 1;
	setp.eq.b32 	%p35, %r72, 1;
	not.pred 	%p36, %p35;
	@%p36 bra 	$L__BB2_60;
	shl.b32 	%r73, %r79, 7;
	add.s32 	%r37, %r73, %r6;
	setp.ge.s32 	%p37, %r37, %r4;
	@%p37 bra 	$L__BB2_60;
	mul.wide.s32 	%rd92, %r37, 4;
	add.s64 	%rd93, %rd12, %rd92;
	ld.global.f32 	%f130, [%rd93];
	add.s64 	%rd94, %rd13, %rd92;
	ld.global.f32 	%f131, [%rd94];
	add.f32 	%f132, %f130, %f131;
	add.s64 	%rd95, %rd14, %rd92;
	st.global.f32 	[%rd95], %f132;
$L__BB2_60:
	ret;

}
	// .globl	_ZN3cub18CUB_300001_SM_10006detail9transform16transform_kernelINS2_10policy_hubILb1EN4cuda3std3__45tupleIJN6thrust24THRUST_300001_SM_1000_NS6detail15normal_iteratorINSA_10device_ptrIfEEEESF_EEEE10policy1000El11add_functorSF_JPfSK_EEEvT0_iT1_T2_DpNS2_10kernel_argIT3_EE
.visible .entry _ZN3cub18CUB_300001_SM_10006detail9transform16transform_kernelINS2_10policy_hubILb1EN4cuda3std3__45tupleIJN6thrust24THRUST_300001_SM_1000_NS6detail15normal_iteratorINSA_10device_ptrIfEEEESF_EEEE10policy1000El11add_functorSF_JPfSK_EEEvT0_iT1_T2_DpNS2_10kernel_argIT3_EE(
	.param .u64 _ZN3cub18CUB_300001_SM_10006detail9transform16transform_kernelINS2_10policy_hubILb1EN4cuda3std3__45tupleIJN6thrust24THRUST_300001_SM_1000_NS6detail15normal_iteratorINSA_10device_ptrIfEEEESF_EEEE10policy1000El11add_functorSF_JPfSK_EEEvT0_iT1_T2_DpNS2_10kernel_argIT3_EE_param_0,
	.param .u32 _ZN3cub18CUB_300001_SM_10006detail9transform16transform_kernelINS2_10policy_hubILb1EN4cuda3std3__45tupleIJN6thrust24THRUST_300001_SM_1000_NS6detail15normal_iteratorINSA_10device_ptrIfEEEESF_EEEE10policy1000El11add_functorSF_JPfSK_EEEvT0_iT1_T2_DpNS2_10kernel_argIT3_EE_param_1,
	.param .align 1 .b8 _ZN3cub18CUB_300001_SM_10006detail9transform16transform_kernelINS2_10policy_hubILb1EN4cuda3std3__45tupleIJN6thrust24THRUST_300001_SM_1000_NS6detail15normal_iteratorINSA_10device_ptrIfEEEESF_EEEE10policy1000El11add_functorSF_JPfSK_EEEvT0_iT1_T2_DpNS2_10kernel_argIT3_EE_param_2[1],
	.param .align 8 .b8 _ZN3cub18CUB_300001_SM_10006detail9transform16transform_kernelINS2_10policy_hubILb1EN4cuda3std3__45tupleIJN6thrust24THRUST_300001_SM_1000_NS6detail15normal_iteratorINSA_10device_ptrIfEEEESF_EEEE10policy1000El11add_functorSF_JPfSK_EEEvT0_iT1_T2_DpNS2_10kernel_argIT3_EE_param_3[8],
	.param .align 8 .b8 _ZN3cub18CUB_300001_SM_10006detail9transform16transform_kernelINS2_10policy_hubILb1EN4cuda3std3__45tupleIJN6thrust24THRUST_300001_SM_1000_NS6detail15normal_iteratorINSA_10device_ptrIfEEEESF_EEEE10policy1000El11add_functorSF_JPfSK_EEEvT0_iT1_T2_DpNS2_10kernel_argIT3_EE_param_4[16],
	.param .align 8 .b8 _ZN3cub18CUB_300001_SM_10006detail9transform16transform_kernelINS2_10policy_hubILb1EN4cuda3std3__45tupleIJN6thrust24THRUST_300001_SM_1000_NS6detail15normal_iteratorINSA_10device_ptrIfEEEESF_EEEE10policy1000El11add_functorSF_JPfSK_EEEvT0_iT1_T2_DpNS2_10kernel_argIT3_EE_param_5[16]
)
.maxntid 128
{
	.reg .pred 	%p<38>;
	.reg .b32 	%r<84>;
	.reg .b32 	%f<133>;
	.reg .b64 	%rd<105>;

	ld.param.u64 	%rd30, [_ZN3cub18CUB_300001_SM_10006detail9transform16transform_kernelINS2_10policy_hubILb1EN4cuda3std3__45tupleIJN6thrust24THRUST_300001_SM_1000_NS6detail15normal_iteratorINSA_10device_ptrIfEEEESF_EEEE10policy1000El11add_functorSF_JPfSK_EEEvT0_iT1_T2_DpNS2_10kernel_argIT3_EE_param_0];
	ld.param.u64 	%rd31, [_ZN3cub18CUB_300001_SM_10006detail9transform16transform_kernelINS2_10policy_hubILb1EN4cuda3std3__45tupleIJN6thrust24THRUST_300001_SM_1000_NS6detail15normal_iteratorINSA_10device_ptrIfEEEESF_EEEE10policy1000El11add_functorSF_JPfSK_EEEvT0_iT1_T2_DpNS2_10kernel_argIT3_EE_param_5];
	ld.param.u64 	%rd32, [_ZN3cub18CUB_300001_SM_10006detail9transform16transform_kernelINS2_10policy_hubILb1EN4cuda3std3__45tupleIJN6thrust24THRUST_300001_SM_1000_NS6detail15normal_iteratorINSA_10device_ptrIfEEEESF_EEEE10policy1000El11add_functorSF_JPfSK_EEEvT0_iT1_T2_DpNS2_10kernel_argIT3_EE_param_4];
	ld.param.u64 	%rd33, [_ZN3cub18CUB_300001_SM_10006detail9transform16transform_kernelINS2_10policy_hubILb1EN4cuda3std3__45tupleIJN6thrust24THRUST_300001_SM_1000_NS6detail15normal_iteratorINSA_10device_ptrIfEEEESF_EEEE10policy1000El11add_functorSF_JPfSK_EEEvT0_iT1_T2_DpNS2_10kernel_argIT3_EE_param_3];
	ld.param.u32 	%r49, [_ZN3cub18CUB_300001_SM_10006detail9transform16transform_kernelINS2_10policy_hubILb1EN4cuda3std3__45tupleIJN6thrust24THRUST_300001_SM_1000_NS6detail15normal_iteratorINSA_10device_ptrIfEEEESF_EEEE10policy1000El11add_functorSF_JPfSK_EEEvT0_iT1_T2_DpNS2_10kernel_argIT3_EE_param_1];
	cvta.to.global.u64 	%rd1, %rd33;
	cvta.to.global.u64 	%rd2, %rd32;
	cvta.to.global.u64 	%rd3, %rd31;
	shl.b32 	%r1, %r49, 7;
	mov.u32 	%r50, %ctaid.x;
	cvt.u64.u32 	%rd34, %r50;
	cvt.s64.s32 	%rd35, %r1;
	mul.lo.s64 	%rd4, %rd35, %rd34;
	sub.s64 	%rd36, %rd30, %rd4;
	min.s64 	%rd37, %rd36, %rd35;
	cvt.u32.u64 	%r2, %rd37;
	shl.b32 	%r3, %r2, 2;
	mov.u32 	%r4, %tid.x;
	shl.b32 	%r72, %r4, 7;
	setp.ge.s32 	%p1, %r72, %r3;
	@%p1 bra 	$L__BB3_5;
	shl.b64 	%rd5, %rd4, 2;
	add.s64 	%rd38, %rd2, %rd5;
	mul.wide.u32 	%rd6, %r4, 128;
	add.s64 	%rd102, %rd38, %rd6;
	mov.u32 	%r71, %r72;
$L__BB3_2:
	.pragma "nounroll";
	// begin inline asm
	prefetch.global.L2 [%rd102];
	// end inline asm
	add.s32 	%r71, %r71, 16384;
	add.s64 	%rd102, %rd102, 16384;
	setp.lt.s32 	%p2, %r71, %r3;
	@%p2 bra 	$L__BB3_2;
	add.s64 	%rd40, %rd3, %rd5;
	add.s64 	%rd103, %rd40, %rd6;
$L__BB3_4:
	.pragma "nounroll";
	// begin inline asm
	prefetch.global.L2 [%rd103];
	// end inline asm
	add.s32 	%r72, %r72, 16384;
	add.s64 	%rd103, %rd103, 16384;
	setp.lt.s32 	%p3, %r72, %r3;
	@%p3 bra 	$L__BB3_4;
$L__BB3_5:
	shl.b64 	%rd104, %rd4, 2;
	add.s64 	%rd13, %rd2, %rd104;
	add.s64 	%rd14, %rd3, %rd104;
	add.s64 	%rd15, %rd1, %rd104;
	setp.eq.s32 	%p4, %r1, %r2;
	@%p4 bra 	$L__BB3_47;
	setp.lt.s32 	%p5, %r49, 1;
	@%p5 bra 	$L__BB3_60;
	and.b32  	%r10, %r49, 7;
	setp.lt.u32 	%p6, %r49, 8;
	mov.b32 	%r81, 0;
	@%p6 bra 	$L__BB3_26;
	and.b32  	%r81, %r49, 2147483640;
	mov.b32 	%r75, 0;
$L__BB3_9:
	.pragma "nounroll";
	shl.b32 	%r53, %r75, 7;
	add.s32 	%r21, %r53, %r4;
	setp.ge.s32 	%p7, %r21, %r2;
	@%p7 bra 	$L__BB3_11;
	mul.wide.u32 	%rd43, %r21, 4;
	add.s64 	%rd44, %rd13, %rd43;
	ld.global.f32 	%f1, [%rd44];
	add.s64 	%rd45, %rd14, %rd43;
	ld.global.f32 	%f2, [%rd45];
	add.f32 	%f3, %f1, %f2;
	add.s64 	%rd46, %rd15, %rd43;
	st.global.f32 	[%rd46], %f3;
$L__BB3_11:
	add.s32 	%r54, %r21, 128;
	setp.ge.s32 	%p8, %r54, %r2;
	mul.wide.s32 	%rd47, %r54, 4;
	add.s64 	%rd24, %rd13, %rd47;
	add.s64 	%rd25, %rd14, %rd47;
	add.s64 	%rd26, %rd15, %rd47;
	@%p8 bra 	$L__BB3_13;
	ld.global.f32 	%f4, [%rd24];
	ld.global.f32 	%f5, [%rd25];
	add.f32 	%f6, %f4, %f5;
	st.global.f32 	[%rd26], %f6;
$L__BB3_13:
	add.s32 	%r55, %r21, 256;
	setp.ge.s32 	%p9, %r55, %r2;
	@%p9 bra 	$L__BB3_15;
	ld.global.f32 	%f7, [%rd24+512];
	ld.global.f32 	%f8, [%rd25+512];
	add.f32 	%f9, %f7, %f8;
	st.global.f32 	[%rd26+512], %f9;
$L__BB3_15:
	add.s32 	%r56, %r21, 384;
	setp.ge.s32 	%p10, %r56, %r2;
	@%p10 bra 	$L__BB3_17;
	ld.global.f32 	%f10, [%rd24+1024];
	ld.global.f32 	%f11, [%rd25+1024];
	add.f32 	%f12, %f10, %f11;
	st.global.f32 	[%rd26+1024], %f12;
$L__BB3_17:
	add.s32 	%r57, %r21, 512;
	setp.ge.s32 	%p11, %r57, %r2;
	@%p11 bra 	$L__BB3_19;
	ld.global.f32 	%f13, [%rd24+1536];
	ld.global.f32 	%f14, [%rd25+1536];
	add.f32 	%f15, %f13, %f14;
	st.global.f32 	[%rd26+1536], %f15;
$L__BB3_19:
	add.s32 	%r58, %r21, 640;
	setp.ge.s32 	%p12, %r58, %r2;
	@%p12 bra 	$L__BB3_21;
	ld.global.f32 	%f16, [%rd24+2048];
	ld.global.f32 	%f17, [%rd25+2048];
	add.f32 	%f18, %f16, %f17;
	st.global.f32 	[%rd26+2048], %f18;
$L__BB3_21:
	add.s32 	%r59, %r21, 768;
	setp.ge.s32 	%p13, %r59, %r2;
	@%p13 bra 	$L__BB3_23;
	ld.global.f32 	%f19, [%rd24+2560];
	ld.global.f32 	%f20, [%rd25+2560];
	add.f32 	%f21, %f19, %f20;
	st.global.f32 	[%rd26+2560], %f21;
$L__BB3_23:
	add.s32 	%r60, %r21, 896;
	setp.ge.s32 	%p14, %r60, %r2;
	@%p14 bra 	$L__BB3_25;
	ld.global.f32 	%f22, [%rd24+3072];
	ld.global.f32 	%f23, [%rd25+3072];
	add.f32 	%f24, %f22, %f23;
	st.global.f32 	[%rd26+3072], %f24;
$L__BB3_25:
	add.s32 	%r75, %r75, 8;
	setp.eq.s32 	%p15, %r75, %r81;
	@%p15 bra 	$L__BB3_26;
	bra.uni 	$L__BB3_9;
$L__BB3_26:
	setp.eq.s32 	%p16, %r10, 0;
	@%p16 bra 	$L__BB3_60;
	and.b32  	%r37, %r49, 3;
	setp.lt.u32 	%p17, %r10, 4;
	@%p17 bra 	$L__BB3_37;
	shl.b32 	%r61, %r81, 7;
	add.s32 	%r38, %r61, %r4;
	setp.ge.s32 	%p18, %r38, %r2;
	@%p18 bra 	$L__BB3_30;
	mul.wide.s32 	%rd48, %r38, 4;
	add.s64 	%rd49, %rd13, %rd48;
	ld.global.f32 	%f25, [%rd49];
	add.s64 	%rd50, %rd14, %rd48;
	ld.global.f32 	%f26, [%rd50];
	add.f32 	%f27, %f25, %f26;
	add.s64 	%rd51, %rd15, %rd48;
	st.global.f32 	[%rd51], %f27;
$L__BB3_30:
	add.s32 	%r39, %r38, 128;
	setp.ge.s32 	%p19, %r39, %r2;
	@%p19 bra 	$L__BB3_32;
	mul.wide.s32 	%rd52, %r39, 4;
	add.s64 	%rd53, %rd13, %rd52;
	ld.global.f32 	%f28, [%rd53];
	add.s64 	%rd54, %rd14, %rd52;
	ld.global.f32 	%f29, [%rd54];
	add.f32 	%f30, %f28, %f29;
	add.s64 	%rd55, %rd15, %rd52;
	st.global.f32 	[%rd55], %f30;
$L__BB3_32:
	add.s32 	%r40, %r38, 256;
	setp.ge.s32 	%p20, %r40, %r2;
	@%p20 bra 	$L__BB3_34;
	mul.wide.s32 	%rd56, %r40, 4;
	add.s64 	%rd57, %rd13, %rd56;
	ld.global.f32 	%f31, [%rd57];
	add.s64 	%rd58, %rd14, %rd56;
	ld.global.f32 	%f32, [%rd58];
	add.f32 	%f33, %f31, %f32;
	add.s64 	%rd59, %rd15, %rd56;
	st.global.f32 	[%rd59], %f33;
$L__BB3_34:
	add.s32 	%r41, %r38, 384;
	setp.ge.s32 	%p21, %r41, %r2;
	@%p21 bra 	$L__BB3_36;
	mul.wide.s32 	%rd60, %r41, 4;
	add.s64 	%rd61, %rd13, %rd60;
	ld.global.f32 	%f34, [%rd61];
	add.s64 	%rd62, %rd14, %rd60;
	ld.global.f32 	%f35, [%rd62];
	add.f32 	%f36, %f34, %f35;
	add.s64 	%rd63, %rd15, %rd60;
	st.global.f32 	[%rd63], %f36;
$L__BB3_36:
	add.s32 	%r81, %r81, 4;
$L__BB3_37:
	setp.eq.s32 	%p22, %r37, 0;
	@%p22 bra 	$L__BB3_60;
	setp.eq.s32 	%p23, %r37, 1;
	@%p23 bra 	$L__BB3_44;
	shl.b32 	%r62, %r81, 7;
	add.s32 	%r44, %r62, %r4;
	setp.ge.s32 	%p24, %r44, %r2;
	@%p24 bra 	$L__BB3_41;
	mul.wide.s32 	%rd64, %r44, 4;
	add.s64 	%rd65, %rd13, %rd64;
	ld.global.f32 	%f37, [%rd65];
	add.s64 	%rd66, %rd14, %rd64;
	ld.global.f32 	%f38, [%rd66];
	add.f32 	%f39, %f37, %f38;
	add.s64 	%rd67, %rd15, %rd64;
	st.global.f32 	[%rd67], %f39;
$L__BB3_41:
	add.s32 	%r45, %r44, 128;
	setp.ge.s32 	%p25, %r45, %r2;
	@%p25 bra 	$L__BB3_43;
	mul.wide.s32 	%rd68, %r45, 4;
	add.s64 	%rd69, %rd13, %rd68;
	ld.global.f32 	%f40, [%rd69];
	add.s64 	%rd70, %rd14, %rd68;
	ld.global.f32 	%f41, [%rd70];
	add.f32 	%f42, %f40, %f41;
	add.s64 	%rd71, %rd15, %rd68;
	st.global.f32 	[%rd71], %f42;
$L__BB3_43:
	add.s32 	%r81, %r81, 2;
$L__BB3_44:
	and.b32  	%r63, %r49, 1;
	setp.eq.b32 	%p26, %r63, 1;
	not.pred 	%p27, %p26;
	@%p27 bra 	$L__BB3_60;
	shl.b32 	%r64, %r81, 7;
	add.s32 	%r48, %r64, %r4;
	setp.ge.s32 	%p28, %r48, %r2;
	@%p28 bra 	$L__BB3_60;
	mul.wide.s32 	%rd72, %r48, 4;
	add.s64 	%rd73, %rd13, %rd72;
	ld.global.f32 	%f43, [%rd73];
	add.s64 	%rd74, %rd14, %rd72;
	ld.global.f32 	%f44, [%rd74];
	add.f32 	%f45, %f43, %f44;
	add.s64 	%rd75, %rd15, %rd72;
	st.global.f32 	[%rd75], %f45;
	bra.uni 	$L__BB3_60;
$L__BB3_47:
	setp.lt.s32 	%p29, %r49, 1;
	@%p29 bra 	$L__BB3_60;
	and.b32  	%r12, %r49, 15;
	setp.lt.u32 	%p30, %r49, 16;
	mov.b32 	%r77, 0;
	@%p30 bra 	$L__BB3_51;
	and.b32  	%r77, %r49, 2147483632;
	neg.s32 	%r74, %r77;
	add.s64 	%rd76, %rd104, 1536;
	add.s32 	%r73, %r4, 1152;
	add.s64 	%rd17, %rd3, %rd76;
	add.s64 	%rd18, %rd1, %rd76;
	mul.wide.u32 	%rd77, %r4, 4;
	add.s64 	%rd78, %rd77, %rd2;
	add.s64 	%rd19, %rd78, 4096;
	add.s64 	%rd79, %rd77, 2048;
	add.s64 	%rd20, %rd3, %rd79;
	add.s64 	%rd21, %rd1, %rd79;
$L__BB3_50:
	.pragma "nounroll";
	mul.wide.s32 	%rd80, %r73, 4;
	shl.b64 	%rd81, %rd4, 2;
	add.s64 	%rd82, %rd81, %rd2;
	add.s64 	%rd83, %rd82, %rd80;
	add.s64 	%rd84, %rd17, %rd80;
	add.s64 	%rd85, %rd18, %rd80;
	add.s64 	%rd86, %rd19, %rd104;
	ld.global.f32 	%f46, [%rd86+-4096];
	add.s64 	%rd87, %rd20, %rd104;
	ld.global.f32 	%f47, [%rd87+-2048];
	add.f32 	%f48, %f46, %f47;
	add.s64 	%rd88, %rd21, %rd104;
	st.global.f32 	[%rd88+-2048], %f48;
	ld.global.f32 	%f49, [%rd86+-3584];
	ld.global.f32 	%f50, [%rd87+-1536];
	add.f32 	%f51, %f49, %f50;
	st.global.f32 	[%rd88+-1536], %f51;
	ld.global.f32 	%f52, [%rd86+-3072];
	ld.global.f32 	%f53, [%rd87+-1024];
	add.f32 	%f54, %f52, %f53;
	st.global.f32 	[%rd88+-1024], %f54;
	ld.global.f32 	%f55, [%rd86+-2560];
	ld.global.f32 	%f56, [%rd87+-512];
	add.f32 	%f57, %f55, %f56;
	st.global.f32 	[%rd88+-512], %f57;
	ld.global.f32 	%f58, [%rd86+-2048];
	ld.global.f32 	%f59, [%rd87];
	add.f32 	%f60, %f58, %f59;
	st.global.f32 	[%rd88], %f60;
	ld.global.f32 	%f61, [%rd86+-1536];
	ld.global.f32 	%f62, [%rd87+512];
	add.f32 	%f63, %f61, %f62;
	st.global.f32 	[%rd88+512], %f63;
	ld.global.f32 	%f64, [%rd86+-1024];
	ld.global.f32 	%f65, [%rd87+1024];
	add.f32 	%f66, %f64, %f65;
	st.global.f32 	[%rd88+1024], %f66;
	ld.global.f32 	%f67, [%rd86+-512];
	ld.global.f32 	%f68, [%rd87+1536];
	add.f32 	%f69, %f67, %f68;
	st.global.f32 	[%rd88+1536], %f69;
	ld.global.f32 	%f70, [%rd86];
	ld.global.f32 	%f71, [%rd87+2048];
	add.f32 	%f72, %f70, %f71;
	st.global.f32 	[%rd88+2048], %f72;
	ld.global.f32 	%f73, [%rd83];
	ld.global.f32 	%f74, [%rd84+-1536];
	add.f32 	%f75, %f73, %f74;
	st.global.f32 	[%rd85+-1536], %f75;
	ld.global.f32 	%f76, [%rd83+512];
	ld.global.f32 	%f77, [%rd84+-1024];
	add.f32 	%f78, %f76, %f77;
	st.global.f32 	[%rd85+-1024], %f78;
	ld.global.f32 	%f79, [%rd83+1024];
	ld.global.f32 	%f80, [%rd84+-512];
	add.f32 	%f81, %f79, %f80;
	st.global.f32 	[%rd85+-512], %f81;
	ld.global.f32 	%f82, [%rd83+1536];
	ld.global.f32 	%f83, [%rd84];
	add.f32 	%f84, %f82, %f83;
	st.global.f32 	[%rd85], %f84;
	ld.global.f32 	%f85, [%rd83+2048];
	ld.global.f32 	%f86, [%rd84+512];
	add.f32 	%f87, %f85, %f86;
	st.global.f32 	[%rd85+512], %f87;
	ld.global.f32 	%f88, [%rd83+2560];
	ld.global.f32 	%f89, [%rd84+1024];
	add.f32 	%f90, %f88, %f89;
	st.global.f32 	[%rd85+1024], %f90;
	ld.global.f32 	%f91, [%rd83+3072];
	ld.global.f32 	%f92, [%rd84+1536];
	add.f32 	%f93, %f91, %f92;
	st.global.f32 	[%rd85+1536], %f93;
	add.s32 	%r74, %r74, 16;
	add.s32 	%r73, %r73, 2048;
	add.s64 	%rd104, %rd104, 8192;
	setp.eq.s32 	%p31, %r74, 0;
	@%p31 bra 	$L__BB3_51;
	bra.uni 	$L__BB3_50;
$L__BB3_51:
	setp.eq.s32 	%p32, %r12, 0;
	@%p32 bra 	$L__BB3_60;
	and.b32  	%r24, %r49, 7;
	setp.lt.u32 	%p33, %r12, 8;
	@%p33 bra 	$L__BB3_54;
	shl.b32 	%r66, %r77, 7;
	add.s32 	%r67, %r66, %r4;
	mul.wide.s32 	%rd89, %r67, 4;
	add.s64 	%rd90, %rd13, %rd89;
	ld.global.f32 	%f94, [%rd90];
	add.s64 	%rd91, %rd14, %rd89;
	ld.global.f32 	%f95, [%rd91];
	add.f32 	%f96, %f94, %f95;
	add.s64 	%rd92, %rd15, %rd89;
	st.global.f32 	[%rd92], %f96;
	ld.global.f32 	%f97, [%rd90+512];
	ld.global.f32 	%f98, [%rd91+512];
	add.f32 	%f99, %f97, %f98;
	st.global.f32 	[%rd92+512], %f99;
	ld.global.f32 	%f100, [%rd90+1024];
	ld.global.f32 	%f101, [%rd91+1024];
	add.f32 	%f102, %f100, %f101;
	st.global.f32 	[%rd92+1024], %f102;
	ld.global.f32 	%f103, [%rd90+1536];
	ld.global.f32 	%f104, [%rd91+1536];
	add.f32 	%f105, %f103, %f104;
	st.global.f32 	[%rd92+1536], %f105;
	ld.global.f32 	%f106, [%rd90+2048];
	ld.global.f32 	%f107, [%rd91+2048];
	add.f32 	%f108, %f106, %f107;
	st.global.f32 	[%rd92+2048], %f108;
	ld.global.f32 	%f109, [%rd90+2560];
	ld.global.f32 	%f110, [%rd91+2560];
	add.f32 	%f111, %f109, %f110;
	st.global.f32 	[%rd92+2560], %f111;
	ld.global.f32 	%f112, [%rd90+3072];
	ld.global.f32 	%f113, [%rd91+3072];
	add.f32 	%f114, %f112, %f113;
	st.global.f32 	[%rd92+3072], %f114;
	ld.global.f32 	%f115, [%rd90+3584];
	ld.global.f32 	%f116, [%rd91+3584];
	add.f32 	%f117, %f115, %f116;
	st.global.f32 	[%rd92+3584], %f117;
	add.s32 	%r77, %r77, 8;
$L__BB3_54:
	setp.eq.s32 	%p34, %r24, 0;
	@%p34 bra 	$L__BB3_60;
	and.b32  	%r27, %r49, 3;
	setp.lt.u32 	%p35, %r24, 4;
	@%p35 bra 	$L__BB3_57;
	shl.b32 	%r68, %r77, 7;
	add.s32 	%r69, %r68, %r4;
	mul.wide.s32 	%rd93, %r69, 4;
	add.s64 	%rd94, %rd13, %rd93;
	ld.global.f32 	%f118, [%rd94];
	add.s64 	%rd95, %rd14, %rd93;
	ld.global.f32 	%f119, [%rd95];
	add.f32 	%f120, %f118, %f119;
	add.s64 	%rd96, %rd15, %rd93;
	st.global.f32 	[%rd96], %f120;
	ld.global.f32 	%f121, [%rd94+512];
	ld.global.f32 	%f122, [%rd95+512];
	add.f32 	%f123, %f121, %f122;
	st.global.f32 	[%rd96+512], %f123;
	ld.global.f32 	%f124, [%rd94+1024];
	ld.global.f32 	%f125, [%rd95+1024];
	add.f32 	%f126, %f124, %f125;
	st.global.f32 	[%rd96+1024], %f126;
	ld.global.f32 	%f127, [%rd94+1536];
	ld.global.f32 	%f128, [%rd95+1536];
	add.f32 	%f129, %f127, %f128;
	st.global.f32 	[%rd96+1536], %f129;
	add.s32 	%r77, %r77, 4;
$L__BB3_57:
	setp.eq.s32 	%p36, %r27, 0;
	@%p36 bra 	$L__BB3_60;
	shl.b64 	%rd97, %rd4, 2;
	add.s64 	%rd27, %rd1, %rd97;
	shl.b32 	%r70, %r77, 7;
	add.s32 	%r80, %r4, %r70;
	add.s64 	%rd28, %rd3, %rd97;
	add.s64 	%rd29, %rd2, %rd97;
	neg.s32 	%r79, %r27;
$L__BB3_59:
	.pragma "nounroll";
	mul.wide.s32 	%rd98, %r80, 4;
	add.s64 	%rd99, %rd27, %rd98;
	add.s64 	%rd100, %rd28, %rd98;
	add.s64 	%rd101, %rd29, %rd98;
	ld.global.f32 	%f130, [%rd101];
	ld.global.f32 	%f131, [%rd100];
	add.f32 	%f132, %f130, %f131;
	st.global.f32 	[%rd99], %f132;
	add.s32 	%r80, %r80, 128;
	add.s32 	%r79, %r79, 1;
	setp.eq.s32 	%p37, %r79, 0;
	@%p37 bra 	$L__BB3_60;
	bra.uni 	$L__BB3_59;
$L__BB3_60:
	ret;

}


// ===== COMPILED SASS (sm_100) =====

	.target	sm_100

	.elftype	@"ET_EXEC"


//--------------------- .note.nv.tkinfo           --------------------------
	.section	.note.nv.tkinfo,"",@"SHT_NOTE"
	.sectionflags	@"SHF_NOTE_NV_TKINFO"
	.tkinfo
        /*0018*/ 	.word	0x00000002
        /*0030*/ 	.string	""
        /*0030*/ 	.string	"ptxas"
        /*0030*/ 	.string	"Cuda compilation tools, release 13.0, V13.0.88"
        /*0030*/ 	.string	"Build cuda_13.0.r13.0/compiler.36424714_0"
        /*0030*/ 	.string	"-arch sm_100 -m 64 "



//--------------------- .note.nv.cuinfo           --------------------------
	.section	.note.nv.cuinfo,"",@"SHT_NOTE"
	.sectionflags	@"SHF_NOTE_NV_CUINFO"
        /*0018*/ 	.short	0x0002
        /*001a*/ 	.short	0x0064
        /*001c*/ 	.short	0x0082
	.zero		2


//--------------------- .nv.info                  --------------------------
	.section	.nv.info,"",@"SHT_CUDA_INFO"
	.align	4


	//----- nvinfo : EIATTR_REGCOUNT
	.align		4
        /*0000*/ 	.byte	0x04, 0x2f
        /*0002*/ 	.short	(.L_44 - .L_43)
	.align		4
.L_43:
        /*0004*/ 	.word	index@(_ZN3cub18CUB_300001_SM_10006detail11EmptyKernelIvEEvv)
        /*0008*/ 	.word	0x00000004


	//----- nvinfo : EIATTR_FRAME_SIZE
	.align		4
.L_44:
        /*000c*/ 	.byte	0x04, 0x11
        /*000e*/ 	.short	(.L_46 - .L_45)
	.align		4
.L_45:
        /*0010*/ 	.word	index@(_ZN3cub18CUB_300001_SM_10006detail11EmptyKernelIvEEvv)
        /*0014*/ 	.word	0x00000000


	//----- nvinfo : EIATTR_REGCOUNT
	.align		4
.L_46:
        /*0018*/ 	.byte	0x04, 0x2f
        /*001a*/ 	.short	(.L_48 - .L_47)
	.align		4
.L_47:
        /*001c*/ 	.word	index@(_ZN3cub18CUB_300001_SM_10006detail8for_each13static_kernelINS2_12policy_hub_t12policy_500_tEmN6thrust24THRUST_300001_SM_1000_NS8cuda_cub20__uninitialized_fill7functorINS7_10device_ptrIfEEfEEEEvT0_T1_)
        /*0020*/ 	.word	0x00000008


	//----- nvinfo : EIATTR_FRAME_SIZE
	.align		4
.L_48:
        /*0024*/ 	.byte	0x04, 0x11
        /*0026*/ 	.short	(.L_50 - .L_49)
	.align		4
.L_49:
        /*0028*/ 	.word	index@(_ZN3cub18CUB_300001_SM_10006detail8for_each13static_kernelINS2_12policy_hub_t12policy_500_tEmN6thrust24THRUST_300001_SM_1000_NS8cuda_cub20__uninitialized_fill7functorINS7_10device_ptrIfEEfEEEEvT0_T1_)
        /*002c*/ 	.word	0x00000000


	//----- nvinfo : EIATTR_REGCOUNT
	.align		4
.L_50:
        /*0030*/ 	.byte	0x04, 0x2f
        /*0032*/ 	.short	(.L_52 - .L_51)
	.align		4
.L_51:
        /*0034*/ 	.word	index@(_ZN3cub18CUB_300001_SM_10006detail9transform16transform_kernelINS2_10policy_hubILb1EN4cuda3std3__45tupleIJN6thrust24THRUST_300001_SM_1000_NS6detail15normal_iteratorINSA_10device_ptrIfEEEESF_EEEE10policy1000Ei11add_functorSF_JPfSK_EEEvT0_iT1_T2_DpNS2_10kernel_argIT3_EE)
        /*0038*/ 	.word	0x00000020


	//----- nvinfo : EIATTR_FRAME_SIZE
	.align		4
.L_52:
        /*003c*/ 	.byte	0x04, 0x11
        /*003e*/ 	.short	(.L_54 - .L_53)
	.align		4
.L_53:
        /*0040*/ 	.word	index@(_ZN3cub18CUB_300001_SM_10006detail9transform16transform_kernelINS2_10policy_hubILb1EN4cuda3std3__45tupleIJN6thrust24THRUST_300001_SM_1000_NS6detail15normal_iteratorINSA_10device_ptrIfEEEESF_EEEE10policy1000Ei11add_functorSF_JPfSK_EEEvT0_iT1_T2_DpNS2_10kernel_argIT3_EE)
        /*0044*/ 	.word	0x00000000


	//----- nvinfo : EIATTR_REGCOUNT
	.align		4
.L_54:
        /*0048*/ 	.byte	0x04, 0x2f
        /*004a*/ 	.short	(.L_56 - .L_55)
	.align		4
.L_55:
        /*004c*/ 	.word	index@(_ZN3cub18CUB_300001_SM_10006detail9transform16transform_kernelINS2_10policy_hubILb1EN4cuda3std3__45tupleIJN6thrust24THRUST_300001_SM_1000_NS6detail15normal_iteratorINSA_10device_ptrIfEEEESF_EEEE10policy1000El11add_functorSF_JPfSK_EEEvT0_iT1_T2_DpNS2_10kernel_argIT3_EE)
        /*0050*/ 	.word	0x00000020


	//----- nvinfo : EIATTR_FRAME_SIZE
	.align		4
.L_56:
        /*0054*/ 	.byte	0x04, 0x11
        /*0056*/ 	.short	(.L_58 - .L_57)
	.align		4
.L_57:
        /*0058*/ 	.word	index@(_ZN3cub18CUB_300001_SM_10006detail9transform16transform_kernelINS2_10policy_hubILb1EN4cuda3std3__45tupleIJN6thrust24THRUST_300001_SM_1000_NS6detail15normal_iteratorINSA_10device_ptrIfEEEESF_EEEE10policy1000El11add_functorSF_JPfSK_EEEvT0_iT1_T2_DpNS2_10kernel_argIT3_EE)
        /*005c*/ 	.word	0x00000000


	//----- nvinfo : EIATTR_MIN_STACK_SIZE
	.align		4
.L_58:
        /*0060*/ 	.byte	0x04, 0x12
        /*0062*/ 	.short	(.L_60 - .L_59)
	.align		4
.L_59:
        /*0064*/ 	.word	index@(_ZN3cub18CUB_300001_SM_10006detail9transform16transform_kernelINS2_10policy_hubILb1EN4cuda3std3__45tupleIJN6thrust24THRUST_300001_SM_1000_NS6detail15normal_iteratorINSA_10device_ptrIfEEEESF_EEEE10policy1000El11add_functorSF_JPfSK_EEEvT0_iT1_T2_DpNS2_10kernel_argIT3_EE)
        /*0068*/ 	.word	0x00000000


	//----- nvinfo : EIATTR_MIN_STACK_SIZE
	.align		4
.L_60:
        /*006c*/ 	.byte	0x04, 0x12
        /*006e*/ 	.short	(.L_62 - .L_61)
	.align		4
.L_61:
        /*0070*/ 	.word	index@(_ZN3cub18CUB_300001_SM_10006detail9transform16transform_kernelINS2_10policy_hubILb1EN4cuda3std3__45tupleIJN6thrust24THRUST_300001_SM_1000_NS6detail15normal_iteratorINSA_10device_ptrIfEEEESF_EEEE10policy1000Ei11add_functorSF_JPfSK_EEEvT0_iT1_T2_DpNS2_10kernel_argIT3_EE)
        /*0074*/ 	.word	0x00000000


	//----- nvinfo : EIATTR_MIN_STACK_SIZE
	.align		4
.L_62:
        /*0078*/ 	.byte	0x04, 0x12
        /*007a*/ 	.short	(.L_64 - .L_63)
	.align		4
.L_63:
        /*007c*/ 	.word	index@(_ZN3cub18CUB_300001_SM_10006detail8for_each13static_kernelINS2_12policy_hub_t12policy_500_tEmN6thrust24THRUST_300001_SM_1000_NS8cuda_cub20__uninitialized_fill7functorINS7_10device_ptrIfEEfEEEEvT0_T1_)
        /*0080*/ 	.word	0x00000000


	//----- nvinfo : EIATTR_MIN_STACK_SIZE
	.align		4
.L_64:
        /*0084*/ 	.byte	0x04, 0x12
        /*0086*/ 	.short	(.L_66 - .L_65)
	.align		4
.L_65:
        /*0088*/ 	.word	index@(_ZN3cub18CUB_300001_SM_10006detail11EmptyKernelIvEEvv)
        /*008c*/ 	.word	0x00000000
.L_66:


//--------------------- .nv.compat                --------------------------
	.section	.nv.compat,"",@"SHT_CUDA_COMPAT_INFO"
	.align	4
        /*0000*/ 	.byte	0x02, 0x09, 0x00, 0x00, 0x02, 0x02, 0x01, 0x00, 0x02, 0x05, 0x05, 0x00, 0x03, 0x07, 0x01, 0x01
        /*0010*/ 	.byte	0x02, 0x03, 0x00, 0x00, 0x02, 0x06, 0x01, 0x00, 0x04, 0x0b, 0x08, 0x00, 0x09, 0x00, 0x00, 0x00
        /*0020*/ 	.byte	0x00, 0x00, 0x00, 0x00


//--------------------- .nv.info._ZN3cub18CUB_300001_SM_10006detail9transform16transform_kernelINS2_10policy_hubILb1EN4cuda3std3__45tupleIJN6thrust24THRUST_300001_SM_1000_NS6detail15normal_iteratorINSA_10device_ptrIfEEEESF_EEEE10policy1000El11add_functorSF_JPfSK_EEEvT0_iT1_T2_DpNS2_10kernel_argIT3_EE --------------------------
	.section	.nv.info._ZN3cub18CUB_300001_SM_10006detail9transform16transform_kernelINS2_10policy_hubILb1EN4cuda3std3__45tupleIJN6thrust24THRUST_300001_SM_1000_NS6detail15normal_iteratorINSA_10device_ptrIfEEEESF_EEEE10policy1000El11add_functorSF_JPfSK_EEEvT0_iT1_T2_DpNS2_10kernel_argIT3_EE,"",@"SHT_CUDA_INFO"
	.sectionflags	@""
	.align	4


	//----- nvinfo : EIATTR_CUDA_API_VERSION
	.align		4
        /*0000*/ 	.byte	0x04, 0x37
        /*0002*/ 	.short	(.L_68 - .L_67)
.L_67:
        /*0004*/ 	.word	0x00000082


	//----- nvinfo : EIATTR_KPARAM_INFO
	.align		4
.L_68:
        /*0008*/ 	.byte	0x04, 0x17
        /*000a*/ 	.short	(.L_70 - .L_69)
.L_69:
        /*000c*/ 	.word	0x00000000
        /*0010*/ 	.short	0x0005
        /*0012*/ 	.short	0x0028
        /*0014*/ 	.byte	0x00, 0xf0, 0x41, 0x00


	//----- nvinfo : EIATTR_KPARAM_INFO
	.align		4
.L_70:
        /*0018*/ 	.byte	0x04, 0x17
        /*001a*/ 	.short	(.L_72 - .L_71)
.L_71:
        /*001c*/ 	.word	0x00000000
        /*0020*/ 	.short	0x0004
        /*0022*/ 	.short	0x0018
        /*0024*/ 	.byte	0x00, 0xf0, 0x41, 0x00


	//----- nvinfo : EIATTR_KPARAM_INFO
	.align		4
.L_72:
        /*0028*/ 	.byte	0x04, 0x17
        /*002a*/ 	.short	(.L_74 - .L_73)
.L_73:
        /*002c*/ 	.word	0x00000000
        /*0030*/ 	.short	0x0003
        /*0032*/ 	.short	0x0010
        /*0034*/ 	.byte	0x00, 0xf0, 0x21, 0x00


	//----- nvinfo : EIATTR_KPARAM_INFO
	.align		4
.L_74:
        /*0038*/ 	.byte	0x04, 0x17
        /*003a*/ 	.short	(.L_76 - .L_75)
.L_75:
        /*003c*/ 	.word	0x00000000
        /*0040*/ 	.short	0x0002
        /*0042*/ 	.short	0x000c
        /*0044*/ 	.byte	0x00, 0xf0, 0x05, 0x00


	//----- nvinfo : EIATTR_KPARAM_INFO
	.align		4
.L_76:
        /*0048*/ 	.byte	0x04, 0x17
        /*004a*/ 	.short	(.L_78 - .L_77)
.L_77:
        /*004c*/ 	.word	0x00000000
        /*0050*/ 	.short	0x0001
        /*0052*/ 	.short	0x0008
        /*0054*/ 	.byte	0x00, 0xf0, 0x11, 0x00


	//----- nvinfo : EIATTR_KPARAM_INFO
	.align		4
.L_78:
        /*0058*/ 	.byte	0x04, 0x17
        /*005a*/ 	.short	(.L_80 - .L_79)
.L_79:
        /*005c*/ 	.word	0x00000000
        /*0060*/ 	.short	0x0000
        /*0062*/ 	.short	0x0000
        /*0064*/ 	.byte	0x00, 0xf0, 0x21, 0x00


	//----- nvinfo : EIATTR_SPARSE_MMA_MASK
	.align		4
.L_80:
        /*0068*/ 	.byte	0x03, 0x50
        /*006a*/ 	.short	0x0000


	//----- nvinfo : EIATTR_MAXREG_COUNT
	.align		4
        /*006c*/ 	.byte	0x03, 0x1b
        /*006e*/ 	.short	0x00ff


	//----- nvinfo : EIATTR_MERCURY_ISA_VERSION
	.align		4
        /*0070*/ 	.byte	0x03, 0x5f
        /*0072*/ 	.short	0x0101


	//----- nvinfo : EIATTR_VRC_CTA_INIT_COUNT
	.align		4
        /*0074*/ 	.byte	0x02, 0x4a
	.zero		1
	.zero		1


	//----- nvinfo : EIATTR_EXIT_INSTR_OFFSETS
	.align		4
        /*0078*/ 	.byte	0x04, 0x1c
        /*007a*/ 	.short	(.L_82 - .L_81)


	//   ....[0]....
.L_81:
        /*007c*/ 	.word	0x00000460


	//   ....[1]....
        /*0080*/ 	.word	0x00000d40


	//   ....[2]....
        /*0084*/ 	.word	0x00000ff0


	//   ....[3]....
        /*0088*/ 	.word	0x00001170


	//   ....[4]....
        /*008c*/ 	.word	0x000011a0


	//   ....[5]....
        /*0090*/ 	.word	0x00001220


	//   ....[6]....
        /*0094*/ 	.word	0x00001250


	//   ....[7]....
        /*0098*/ 	.word	0x00001950


	//   ....[8]....
        /*009c*/ 	.word	0x00001c10


	//   ....[9]....
        /*00a0*/ 	.word	0x00001dc0


	//   ....[10]....
        /*00a4*/ 	.word	0x00001ef0


	//----- nvinfo : EIATTR_MAX_THREADS
	.align		4
.L_82:
        /*00a8*/ 	.byte	0x04, 0x05
        /*00aa*/ 	.short	(.L_84 - .L_83)
.L_83:
        /*00ac*/ 	.word	0x00000080
        /*00b0*/ 	.word	0x00000001
        /*00b4*/ 	.word	0x00000001


	//----- nvinfo : EIATTR_CRS_STACK_SIZE
	.align		4
.L_84:
        /*00b8*/ 	.byte	0x04, 0x1e
        /*00ba*/ 	.short	(.L_86 - .L_85)
.L_85:
        /*00bc*/ 	.word	0x00000000


	//----- nvinfo : EIATTR_CBANK_PARAM_SIZE
	.align		4
.L_86:
        /*00c0*/ 	.byte	0x03, 0x19
        /*00c2*/ 	.short	0x0038


	//----- nvinfo : EIATTR_PARAM_CBANK
	.align		4
        /*00c4*/ 	.byte	0x04, 0x0a
        /*00c6*/ 	.short	(.L_88 - .L_87)
	.align		4
.L_87:
        /*00c8*/ 	.word	index@(.nv.constant0._ZN3cub18CUB_300001_SM_10006detail9transform16transform_kernelINS2_10policy_hubILb1EN4cuda3std3__45tupleIJN6thrust24THRUST_300001_SM_1000_NS6detail15normal_iteratorINSA_10device_ptrIfEEEESF_EEEE10policy1000El11add_functorSF_JPfSK_EEEvT0_iT1_T2_DpNS2_10kernel_argIT3_EE)
        /*00cc*/ 	.short	0x0380
        /*00ce*/ 	.short	0x0038


	//----- nvinfo : EIATTR_SW_WAR
	.align		4
.L_88:
        /*00d0*/ 	.byte	0x04, 0x36
        /*00d2*/ 	.short	(.L_90 - .L_89)
.L_89:
        /*00d4*/ 	.word	0x00000008
.L_90:


//--------------------- .nv.info._ZN3cub18CUB_300001_SM_10006detail9transform16transform_kernelINS2_10policy_hubILb1EN4cuda3std3__45tupleIJN6thrust24THRUST_300001_SM_1000_NS6detail15normal_iteratorINSA_10device_ptrIfEEEESF_EEEE10policy1000Ei11add_functorSF_JPfSK_EEEvT0_iT1_T2_DpNS2_10kernel_argIT3_EE --------------------------
	.section	.nv.info._ZN3cub18CUB_300001_SM_10006detail9transform16transform_kernelINS2_10policy_hubILb1EN4cuda3std3__45tupleIJN6thrust24THRUST_300001_SM_1000_NS6detail15normal_iteratorINSA_10device_ptrIfEEEESF_EEEE10policy1000Ei11add_functorSF_JPfSK_EEEvT0_iT1_T2_DpNS2_10kernel_argIT3_EE,"",@"SHT_CUDA_INFO"
	.sectionflags	@""
	.align	4


	//----- nvinfo : EIATTR_CUDA_API_VERSION
	.align		4
        /*0000*/ 	.byte	0x04, 0x37
        /*0002*/ 	.short	(.L_92 - .L_91)
.L_91:
        /*0004*/ 	.word	0x00000082


	//----- nvinfo : EIATTR_KPARAM_INFO
	.align		4
.L_92:
        /*0008*/ 	.byte	0x04, 0x17
        /*000a*/ 	.short	(.L_94 - .L_93)
.L_93:
        /*000c*/ 	.word	0x00000000
        /*0010*/ 	.short	0x0005
        /*0012*/ 	.short	0x0028
        /*0014*/ 	.byte	0x00, 0xf0, 0x41, 0x00


	//----- nvinfo : EIATTR_KPARAM_INFO
	.align		4
.L_94:
        /*0018*/ 	.byte	0x04, 0x17
        /*001a*/ 	.short	(.L_96 - .L_95)
.L_95:
        /*001c*/ 	.word	0x00000000
        /*0020*/ 	.short	0x0004
        /*0022*/ 	.short	0x0018
        /*0024*/ 	.byte	0x00, 0xf0, 0x41, 0x00


	//----- nvinfo : EIATTR_KPARAM_INFO
	.align		4
.L_96:
        /*0028*/ 	.byte	0x04, 0x17
        /*002a*/ 	.short	(.L_98 - .L_97)
.L_97:
        /*002c*/ 	.word	0x00000000
        /*0030*/ 	.short	0x0003
        /*0032*/ 	.short	0x0010
        /*0034*/ 	.byte	0x00, 0xf0, 0x21, 0x00


	//----- nvinfo : EIATTR_KPARAM_INFO
	.align		4
.L_98:
        /*0038*/ 	.byte	0x04, 0x17
        /*003a*/ 	.short	(.L_100 - .L_99)
.L_99:
        /*003c*/ 	.word	0x00000000
        /*0040*/ 	.short	0x0002
        /*0042*/ 	.short	0x0008
        /*0044*/ 	.byte	0x00, 0xf0, 0x05, 0x00


	//----- nvinfo : EIATTR_KPARAM_INFO
	.align		4
.L_100:
        /*0048*/ 	.byte	0x04, 0x17
        /*004a*/ 	.short	(.L_102 - .L_101)
.L_101:
        /*004c*/ 	.word	0x00000000
        /*0050*/ 	.short	0x0001
        /*0052*/ 	.short	0x0004
        /*0054*/ 	.byte	0x00, 0xf0, 0x11, 0x00


	//----- nvinfo : EIATTR_KPARAM_INFO
	.align		4
.L_102:
        /*0058*/ 	.byte	0x04, 0x17
        /*005a*/ 	.short	(.L_104 - .L_103)
.L_103:
        /*005c*/ 	.word	0x00000000
        /*0060*/ 	.short	0x0000
        /*0062*/ 	.short	0x0000
        /*0064*/ 	.byte	0x00, 0xf0, 0x11, 0x00


	//----- nvinfo : EIATTR_SPARSE_MMA_MASK
	.align		4
.L_104:
        /*0068*/ 	.byte	0x03, 0x50
        /*006a*/ 	.short	0x0000


	//----- nvinfo : EIATTR_MAXREG_COUNT
	.align		4
        /*006c*/ 	.byte	0x03, 0x1b
        /*006e*/ 	.short	0x00ff


	//----- nvinfo : EIATTR_MERCURY_ISA_VERSION
	.align		4
        /*0070*/ 	.byte	0x03, 0x5f
        /*0072*/ 	.short	0x0101


	//----- nvinfo : EIATTR_VRC_CTA_INIT_COUNT
	.align		4
        /*0074*/ 	.byte	0x02, 0x4a
	.zero		1
	.zero		1


	//----- nvinfo : EIATTR_EXIT_INSTR_OFFSETS
	.align		4
        /*0078*/ 	.byte	0x04, 0x1c
        /*007a*/ 	.short	(.L_106 - .L_105)


	//   ....[0]....
.L_105:
        /*007c*/ 	.word	0x00000300


	//   ....[1]....
        /*0080*/ 	.word	0x00000a30


	//   ....[2]....
        /*0084*/ 	.word	0x00000ce0


	//   ....[3]....
        /*0088*/ 	.word	0x00000e80


	//   ....[4]....
        /*008c*/ 	.word	0x00000fc0


	//   ....[5]....
        /*0090*/ 	.word	0x00000fe0


	//   ....[6]....
        /*0094*/ 	.word	0x00001430


	//   ....[7]....
        /*0098*/ 	.word	0x000016e0


	//   ....[8]....
        /*009c*/ 	.word	0x00001860


	//   ....[9]....
        /*00a0*/ 	.word	0x00001890


	//   ....[10]....
        /*00a4*/ 	.word	0x00001910


	//----- nvinfo : EIATTR_MAX_THREADS
	.align		4
.L_106:
        /*00a8*/ 	.byte	0x04, 0x05
        /*00aa*/ 	.short	(.L_108 - .L_107)
.L_107:
        /*00ac*/ 	.word	0x00000080
        /*00b0*/ 	.word	0x00000001
        /*00b4*/ 	.word	0x00000001


	//----- nvinfo : EIATTR_CRS_STACK_SIZE
	.align		4
.L_108:
        /*00b8*/ 	.byte	0x04, 0x1e
        /*00ba*/ 	.short	(.L_110 - .L_109)
.L_109:
        /*00bc*/ 	.word	0x00000000


	//----- nvinfo : EIATTR_CBANK_PARAM_SIZE
	.align		4
.L_110:
        /*00c0*/ 	.byte	0x03, 0x19
        /*00c2*/ 	.short	0x0038


	//----- nvinfo : EIATTR_PARAM_CBANK
	.align		4
        /*00c4*/ 	.byte	0x04, 0x0a
        /*00c6*/ 	.short	(.L_112 - .L_111)
	.align		4
.L_111:
        /*00c8*/ 	.word	index@(.nv.constant0._ZN3cub18CUB_300001_SM_10006detail9transform16transform_kernelINS2_10policy_hubILb1EN4cuda3std3__45tupleIJN6thrust24THRUST_300001_SM_1000_NS6detail15normal_iteratorINSA_10device_ptrIfEEEESF_EEEE10policy1000Ei11add_functorSF_JPfSK_EEEvT0_iT1_T2_DpNS2_10kernel_argIT3_EE)
        /*00cc*/ 	.short	0x0380
        /*00ce*/ 	.short	0x0038


	//----- nvinfo : EIATTR_SW_WAR
	.align		4
.L_112:
        /*00d0*/ 	.byte	0x04, 0x36
        /*00d2*/ 	.short	(.L_114 - .L_113)
.L_113:
        /*00d4*/ 	.word	0x00000008
.L_114:


//--------------------- .nv.info._ZN3cub18CUB_300001_SM_10006detail8for_each13static_kernelINS2_12policy_hub_t12policy_500_tEmN6thrust24THRUST_300001_SM_1000_NS8cuda_cub20__uninitialized_fill7functorINS7_10device_ptrIfEEfEEEEvT0_T1_ --------------------------
	.section	.nv.info._ZN3cub18CUB_300001_SM_10006detail8for_each13static_kernelINS2_12policy_hub_t12policy_500_tEmN6thrust24THRUST_300001_SM_1000_NS8cuda_cub20__uninitialized_fill7functorINS7_10device_ptrIfEEfEEEEvT0_T1_,"",@"SHT_CUDA_INFO"
	.sectionflags	@""
	.align	4


	//----- nvinfo : EIATTR_CUDA_API_VERSION
	.align		4
        /*0000*/ 	.byte	0x04, 0x37
        /*0002*/ 	.short	(.L_116 - .L_115)
.L_115:
        /*0004*/ 	.word	0x00000082


	//----- nvinfo : EIATTR_KPARAM_INFO
	.align		4
.L_116:
        /*0008*/ 	.byte	0x04, 0x17
        /*000a*/ 	.short	(.L_118 - .L_117)
.L_117:
        /*000c*/ 	.word	0x00000000
        /*0010*/ 	.short	0x0001
        /*0012*/ 	.short	0x0008
        /*0014*/ 	.byte	0x00, 0xf0, 0x41, 0x00


	//----- nvinfo : EIATTR_KPARAM_INFO
	.align		4
.L_118:
        /*0018*/ 	.byte	0x04, 0x17
        /*001a*/ 	.short	(.L_120 - .L_119)
.L_119:
        /*001c*/ 	.word	0x00000000
        /*0020*/ 	.short	0x0000
        /*0022*/ 	.short	0x0000
        /*0024*/ 	.byte	0x00, 0xf0, 0x21, 0x00


	//----- nvinfo : EIATTR_SPARSE_MMA_MASK
	.align		4
.L_120:
        /*0028*/ 	.byte	0x03, 0x50
        /*002a*/ 	.short	0x0000


	//----- nvinfo : EIATTR_MAXREG_COUNT
	.align		4
        /*002c*/ 	.byte	0x03, 0x1b
        /*002e*/ 	.short	0x00ff


	//----- nvinfo : EIATTR_MERCURY_ISA_VERSION
	.align		4
        /*0030*/ 	.byte	0x03, 0x5f
        /*0032*/ 	.short	0x0101


	//----- nvinfo : EIATTR_VRC_CTA_INIT_COUNT
	.align		4
        /*0034*/ 	.byte	0x02, 0x4a
	.zero		1
	.zero		1


	//----- nvinfo : EIATTR_EXIT_INSTR_OFFSETS
	.align		4
        /*0038*/ 	.byte	0x04, 0x1c
        /*003a*/ 	.short	(.L_122 - .L_121)


	//   ....[0]....
.L_121:
        /*003c*/ 	.word	0x00000130


	//   ....[1]....
        /*0040*/ 	.word	0x00000230


	//   ....[2]....
        /*0044*/ 	.word	0x00000260


	//----- nvinfo : EIATTR_MAX_THREADS
	.align		4
.L_122:
        /*0048*/ 	.byte	0x04, 0x05
        /*004a*/ 	.short	(.L_124 - .L_123)
.L_123:
        /*004c*/ 	.word	0x00000100
        /*0050*/ 	.word	0x00000001
        /*0054*/ 	.word	0x00000001


	//----- nvinfo : EIATTR_CBANK_PARAM_SIZE
	.align		4
.L_124:
        /*0058*/ 	.byte	0x03, 0x19
        /*005a*/ 	.short	0x0018


	//----- nvinfo : EIATTR_PARAM_CBANK
	.align		4
        /*005c*/ 	.byte	0x04, 0x0a
        /*005e*/ 	.short	(.L_126 - .L_125)
	.align		4
.L_125:
        /*0060*/ 	.word	index@(.nv.constant0._ZN3cub18CUB_300001_SM_10006detail8for_each13static_kernelINS2_12policy_hub_t12policy_500_tEmN6thrust24THRUST_300001_SM_1000_NS8cuda_cub20__uninitialized_fill7functorINS7_10device_ptrIfEEfEEEEvT0_T1_)
        /*0064*/ 	.short	0x0380
        /*0066*/ 	.short	0x0018


	//----- nvinfo : EIATTR_SW_WAR
	.align		4
.L_126:
        /*0068*/ 	.byte	0x04, 0x36
        /*006a*/ 	.short	(.L_128 - .L_127)
.L_127:
        /*006c*/ 	.word	0x00000008
.L_128:


//--------------------- .nv.info._ZN3cub18CUB_300001_SM_10006detail11EmptyKernelIvEEvv --------------------------
	.section	.nv.info._ZN3cub18CUB_300001_SM_10006detail11EmptyKernelIvEEvv,"",@"SHT_CUDA_INFO"
	.sectionflags	@""
	.align	4


	//----- nvinfo : EIATTR_CUDA_API_VERSION
	.align		4
        /*0000*/ 	.byte	0x04, 0x37
        /*0002*/ 	.short	(.L_130 - .L_129)
.L_129:
        /*0004*/ 	.word	0x00000082


	//----- nvinfo : EIATTR_SPARSE_MMA_MASK
	.align		4
.L_130:
        /*0008*/ 	.byte	0x03, 0x50
        /*000a*/ 	.short	0x0000


	//----- nvinfo : EIATTR_MAXREG_COUNT
	.align		4
        /*000c*/ 	.byte	0x03, 0x1b
        /*000e*/ 	.short	0x00ff


	//----- nvinfo : EIATTR_MERCURY_ISA_VERSION
	.align		4
        /*0010*/ 	.byte	0x03, 0x5f
        /*0012*/ 	.short	0x0101


	//----- nvinfo : EIATTR_VRC_CTA_INIT_COUNT
	.align		4
        /*0014*/ 	.byte	0x02, 0x4a
	.zero		1
	.zero		1


	//----- nvinfo : EIATTR_EXIT_INSTR_OFFSETS
	.align		4
        /*0018*/ 	.byte	0x04, 0x1c
        /*001a*/ 	.short	(.L_132 - .L_131)


	//   ....[0]....
.L_131:
        /*001c*/ 	.word	0x00000010


	//----- nvinfo : EIATTR_SW_WAR
	.align		4
.L_132:
        /*0020*/ 	.byte	0x04, 0x36
        /*0022*/ 	.short	(.L_134 - .L_133)
.L_133:
        /*0024*/ 	.word	0x00000008
.L_134:


//--------------------- .nv.callgraph             --------------------------
	.section	.nv.callgraph,"",@"SHT_CUDA_CALLGRAPH"
	.align	4
	.sectionentsize	8
	.align		4
        /*0000*/ 	.word	0x00000000
	.align		4
        /*0004*/ 	.word	0xffffffff
	.align		4
        /*0008*/ 	.word	0x00000000
	.align		4
        /*000c*/ 	.word	0xfffffffe
	.align		4
        /*0010*/ 	.word	0x00000000
	.align		4
        /*0014*/ 	.word	0xfffffffd
	.align		4
        /*0018*/ 	.word	0x00000000
	.align		4
        /*001c*/ 	.word	0xfffffffc


//--------------------- .nv.constant4             --------------------------
	.section	.nv.constant4,"a",@progbits
	.align	8
	.align		8
.nv.constant4:
        /*0000*/ 	.dword	_ZN30_INTERNAL_e74999f2_4_k_cu_main4cuda3std3__45__cpo5beginE
	.align		8
        /*0008*/ 	.dword	_ZN30_INTERNAL_e74999f2_4_k_cu_main4cuda3std3__45__cpo3endE
	.align		8
        /*0010*/ 	.dword	_ZN30_INTERNAL_e74999f2_4_k_cu_main4cuda3std3__45__cpo6cbeginE
	.align		8
        /*0018*/ 	.dword	_ZN30_INTERNAL_e74999f2_4_k_cu_main4cuda3std3__45__cpo4cendE
	.align		8
        /*0020*/ 	.dword	_ZN30_INTERNAL_e74999f2_4_k_cu_main4cuda3std3__45__cpo6rbeginE
	.align		8
        /*0028*/ 	.dword	_ZN30_INTERNAL_e74999f2_4_k_cu_main4cuda3std3__45__cpo4rendE
	.align		8
        /*0030*/ 	.dword	_ZN30_INTERNAL_e74999f2_4_k_cu_main4cuda3std3__45__cpo7crbeginE
	.align		8
        /*0038*/ 	.dword	_ZN30_INTERNAL_e74999f2_4_k_cu_main4cuda3std3__45__cpo5crendE
	.align		8
        /*0040*/ 	.dword	_ZN30_INTERNAL_e74999f2_4_k_cu_main4cuda3std3__432_GLOBAL__N__e74999f2_4_k_cu_main6ignoreE
	.align		8
        /*0048*/ 	.dword	_ZN30_INTERNAL_e74999f2_4_k_cu_main4cuda3std3__419piecewise_constructE
	.align		8
        /*0050*/ 	.dword	_ZN30_INTERNAL_e74999f2_4_k_cu_main4cuda3std3__48in_placeE
	.align		8
        /*0058*/ 	.dword	_ZN30_INTERNAL_e74999f2_4_k_cu_main4cuda3std3__420unreachable_sentinelE
	.align		8
        /*0060*/ 	.dword	_ZN30_INTERNAL_e74999f2_4_k_cu_main4cuda3std3__47nulloptE
	.align		8
        /*0068*/ 	.dword	_ZN30_INTERNAL_e74999f2_4_k_cu_main4cuda3std3__48unexpectE
	.align		8
        /*0070*/ 	.dword	_ZN30_INTERNAL_e74999f2_4_k_cu_main4cuda3std6ranges3__45__cpo4swapE
	.align		8
        /*0078*/ 	.dword	_ZN30_INTERNAL_e74999f2_4_k_cu_main4cuda3std6ranges3__45__cpo9iter_moveE
	.align		8
        /*0080*/ 	.dword	_ZN30_INTERNAL_e74999f2_4_k_cu_main4cuda3std6ranges3__45__cpo5beginE
	.align		8
        /*0088*/ 	.dword	_ZN30_INTERNAL_e74999f2_4_k_cu_main4cuda3std6ranges3__45__cpo3endE
	.align		8
        /*0090*/ 	.dword	_ZN30_INTERNAL_e74999f2_4_k_cu_main4cuda3std6ranges3__45__cpo6cbeginE
	.align		8
        /*0098*/ 	.dword	_ZN30_INTERNAL_e74999f2_4_k_cu_main4cuda3std6ranges3__45__cpo4cendE
	.align		8
        /*00a0*/ 	.dword	_ZN30_INTERNAL_e74999f2_4_k_cu_main4cuda3std6ranges3__45__cpo7advanceE
	.align		8
        /*00a8*/ 	.dword	_ZN30_INTERNAL_e74999f2_4_k_cu_main4cuda3std6ranges3__45__cpo9iter_swapE
	.align		8
        /*00b0*/ 	.dword	_ZN30_INTERNAL_e74999f2_4_k_cu_main4cuda3std6ranges3__45__cpo4nextE
	.align		8
        /*00b8*/ 	.dword	_ZN30_INTERNAL_e74999f2_4_k_cu_main4cuda3std6ranges3__45__cpo4prevE
	.align		8
        /*00c0*/ 	.dword	_ZN30_INTERNAL_e74999f2_4_k_cu_main4cuda3std6ranges3__45__cpo4dataE
	.align		8
        /*00c8*/ 	.dword	_ZN30_INTERNAL_e74999f2_4_k_cu_main4cuda3std6ranges3__45__cpo5cdataE
	.align		8
        /*00d0*/ 	.dword	_ZN30_INTERNAL_e74999f2_4_k_cu_main4cuda3std6ranges3__45__cpo4sizeE
	.align		8
        /*00d8*/ 	.dword	_ZN30_INTERNAL_e74999f2_4_k_cu_main4cuda3std6ranges3__45__cpo5ssizeE
	.align		8
        /*00e0*/ 	.dword	_ZN30_INTERNAL_e74999f2_4_k_cu_main4cuda3std6ranges3__45__cpo8distanceE
	.align		8
        /*00e8*/ 	.dword	_ZN30_INTERNAL_e74999f2_4_k_cu_main6thrust24THRUST_300001_SM_1000_NS8cuda_cub3parE
	.align		8
        /*00f0*/ 	.dword	_ZN30_INTERNAL_e74999f2_4_k_cu_main6thrust24THRUST_300001_SM_1000_NS8cuda_cub10par_nosyncE
	.align		8
        /*00f8*/ 	.dword	_ZN30_INTERNAL_e74999f2_4_k_cu_main6thrust24THRUST_300001_SM_1000_NS6system6detail10sequential3seqE
	.align		8
        /*0100*/ 	.dword	_ZN30_INTERNAL_e74999f2_4_k_cu_main6thrust24THRUST_300001_SM_1000_NS12placeholders2_1E
	.align		8
        /*0108*/ 	.dword	_ZN30_INTERNAL_e74999f2_4_k_cu_main6thrust24THRUST_300001_SM_1000_NS12placeholders2_2E
	.align		8
        /*0110*/ 	.dword	_ZN30_INTERNAL_e74999f2_4_k_cu_main6thrust24THRUST_300001_SM_1000_NS12placeholders2_3E
	.align		8
        /*0118*/ 	.dword	_ZN30_INTERNAL_e74999f2_4_k_cu_main6thrust24THRUST_300001_SM_1000_NS12placeholders2_4E
	.align		8
        /*0120*/ 	.dword	_ZN30_INTERNAL_e74999f2_4_k_cu_main6thrust24THRUST_300001_SM_1000_NS12placeholders2_5E
	.align		8
        /*0128*/ 	.dword	_ZN30_INTERNAL_e74999f2_4_k_cu_main6thrust24THRUST_300001_SM_1000_NS12placeholders2_6E
	.align		8
        /*0130*/ 	.dword	_ZN30_INTERNAL_e74999f2_4_k_cu_main6thrust24THRUST_300001_SM_1000_NS12placeholders2_7E
	.align		8
        /*0138*/ 	.dword	_ZN30_INTERNAL_e74999f2_4_k_cu_main6thrust24THRUST_300001_SM_1000_NS12placeholders2_8E
	.align		8
        /*0140*/ 	.dword	_ZN30_INTERNAL_e74999f2_4_k_cu_main6thrust24THRUST_300001_SM_1000_NS12placeholders2_9E
	.align		8
        /*0148*/ 	.dword	_ZN30_INTERNAL_e74999f2_4_k_cu_main6thrust24THRUST_300001_SM_1000_NS12placeholders3_10E
	.align		8
        /*0150*/ 	.dword	_ZN30_INTERNAL_e74999f2_4_k_cu_main6thrust24THRUST_300001_SM_1000_NS3seqE


//--------------------- .text._ZN3cub18CUB_300001_SM_10006detail9transform16transform_kernelINS2_10policy_hubILb1EN4cuda3std3__45tupleIJN6thrust24THRUST_300001_SM_1000_NS6detail15normal_iteratorINSA_10device_ptrIfEEEESF_EEEE10policy1000El11add_functorSF_JPfSK_EEEvT0_iT1_T2_DpNS2_10kernel_argIT3_EE --------------------------
	.section	.text._ZN3cub18CUB_300001_SM_10006detail9transform16transform_kernelINS2_10policy_hubILb1EN4cuda3std3__45tupleIJN6thrust24THRUST_300001_SM_1000_NS6detail15normal_iteratorINSA_10device_ptrIfEEEESF_EEEE10policy1000El11add_functorSF_JPfSK_EEEvT0_iT1_T2_DpNS2_10kernel_argIT3_EE,"ax",@progbits
	.align	128
        .global         _ZN3cub18CUB_300001_SM_10006detail9transform16transform_kernelINS2_10policy_hubILb1EN4cuda3std3__45tupleIJN6thrust24THRUST_300001_SM_1000_NS6detail15normal_iteratorINSA_10device_ptrIfEEEESF_EEEE10policy1000El11add_functorSF_JPfSK_EEEvT0_iT1_T2_DpNS2_10kernel_argIT3_EE
        .type           _ZN3cub18CUB_300001_SM_10006detail9transform16transform_kernelINS2_10policy_hubILb1EN4cuda3std3__45tupleIJN6thrust24THRUST_300001_SM_1000_NS6detail15normal_iteratorINSA_10device_ptrIfEEEESF_EEEE10policy1000El11add_functorSF_JPfSK_EEEvT0_iT1_T2_DpNS2_10kernel_argIT3_EE,@function
        .size           _ZN3cub18CUB_300001_SM_10006detail9transform16transform_kernelINS2_10policy_hubILb1EN4cuda3std3__45tupleIJN6thrust24THRUST_300001_SM_1000_NS6detail15normal_iteratorINSA_10device_ptrIfEEEESF_EEEE10policy1000El11add_functorSF_JPfSK_EEEvT0_iT1_T2_DpNS2_10kernel_argIT3_EE,(.L_x_51 - _ZN3cub18CUB_300001_SM_10006detail9transform16transform_kernelINS2_10policy_hubILb1EN4cuda3std3__45tupleIJN6thrust24THRUST_300001_SM_1000_NS6detail15normal_iteratorINSA_10device_ptrIfEEEESF_EEEE10policy1000El11add_functorSF_JPfSK_EEEvT0_iT1_T2_DpNS2_10kernel_argIT3_EE)
        .other          _ZN3cub18CUB_300001_SM_10006detail9transform16transform_kernelINS2_10policy_hubILb1EN4cuda3std3__45tupleIJN6thrust24THRUST_300001_SM_1000_NS6detail15normal_iteratorINSA_10device_ptrIfEEEESF_EEEE10policy1000El11add_functorSF_JPfSK_EEEvT0_iT1_T2_DpNS2_10kernel_argIT3_EE,@"STO_CUDA_ENTRY STV_DEFAULT"
_ZN3cub18CUB_300001_SM_10006detail9transform16transform_kernelINS2_10policy_hubILb1EN4cuda3std3__45tupleIJN6thrust24THRUST_300001_SM_1000_NS6detail15normal_iteratorINSA_10device_ptrIfEEEESF_EEEE10policy1000El11add_functorSF_JPfSK_EEEvT0_iT1_T2_DpNS2_10kernel_argIT3_EE:
.text._ZN3cub18CUB_300001_SM_10006detail9transform16transform_kernelINS2_10policy_hubILb1EN4cuda3std3__45tupleIJN6thrust24THRUST_300001_SM_1000_NS6detail15normal_iteratorINSA_10device_ptrIfEEEESF_EEEE10policy1000El11add_functorSF_JPfSK_EEEvT0_iT1_T2_DpNS2_10kernel_argIT3_EE:
[----:B------:R-:W-:Y:S01]  /*0000*/  LDC R1, c[0x0][0x37c] ;  /* 0x0000df00ff017b82 */ /* 0x000fe20000000800 */
[----:B------:R-:W0:Y:S07]  /*0010*/  LDCU UR24, c[0x0][0x388] ;  /* 0x00007100ff1877ac */ /* 0x000e2e0008000800 */
[----:B------:R-:W1:Y:S01]  /*0020*/  S2UR UR4, SR_CTAID.X ;  /* 0x00000000000479c3 */ /* 0x000e620000002500 */
[----:B------:R-:W2:Y:S01]  /*0030*/  S2R R11, SR_TID.X ;  /* 0x00000000000b7919 */ /* 0x000ea20000002100 */
[----:B------:R-:W-:Y:S01]  /*0040*/  BSSY.RECONVERGENT B0, `(.L_x_0) ;  /* 0x000002c000007945 */ /* 0x000fe20003800200 */
[----:B------:R-:W3:Y:S01]  /*0050*/  LDCU.64 UR6, c[0x0][0x380] ;  /* 0x00007000ff0677ac */ /* 0x000ee20008000a00 */
[----:B0-----:R-:W-:-:S04]  /*0060*/  USHF.L.U32 UR8, UR24, 0x7, URZ ;  /* 0x0000000718087899 */ /* 0x001fc800080006ff */
[----:B------:R-:W-:Y:S02]  /*0070*/  USHF.R.S32.HI UR10, URZ, 0x1f, UR8 ;  /* 0x0000001fff0a7899 */ /* 0x000fe40008011408 */
[----:B-1----:R-:W-:Y:S02]  /*0080*/  UIMAD.WIDE.U32 UR16, UR8, UR4, URZ ;  /* 0x00000004081072a5 */ /* 0x002fe4000f8e00ff */
[----:B------:R-:W-:Y:S02]  /*0090*/  UIMAD UR9, UR10, UR4, URZ ;  /* 0x000000040a0972a4 */ /* 0x000fe4000f8e02ff */
[----:B---3--:R-:W-:Y:S02]  /*00a0*/  UIADD3 UR4, UP1, UPT, -UR16, UR6, URZ ;  /* 0x0000000610047290 */ /* 0x008fe4000ff3e1ff */
[----:B------:R-:W-:Y:S02]  /*00b0*/  UIADD3 UR9, UPT, UPT, UR17, UR9, URZ ;  /* 0x0000000911097290 */ /* 0x000fe4000fffe0ff */
[----:B------:R-:W-:Y:S01]  /*00c0*/  UISETP.LT.U32.AND UP0, UPT, UR4, UR8, UPT ;  /* 0x000000080400728c */ /* 0x000fe2000bf01070 */
[----:B--2---:R-:W-:Y:S01]  /*00d0*/  SHF.L.U32 R0, R11, 0x7, RZ ;  /* 0x000000070b007819 */ /* 0x004fe200000006ff */
[----:B------:R-:W-:-:S04]  /*00e0*/  UIADD3.X UR5, UPT, UPT, ~UR9, UR7, URZ, UP1, !UPT ;  /* 0x0000000709057290 */ /* 0x000fc80008ffe5ff */
[----:B------:R-:W-:-:S04]  /*00f0*/  UISETP.LT.AND.EX UP0, UPT, UR5, UR10, UPT, UP0 ;  /* 0x0000000a0500728c */ /* 0x000fc8000bf01300 */
[----:B------:R-:W-:-:S04]  /*0100*/  USEL UR4, UR4, UR8, UP0 ;  /* 0x0000000804047287 */ /* 0x000fc80008000000 */
[----:B------:R-:W-:-:S06]  /*0110*/  USHF.L.U32 UR5, UR4, 0x2, URZ ;  /* 0x0000000204057899 */ /* 0x000fcc00080006ff */
[----:B------:R-:W-:-:S13]  /*0120*/  ISETP.GE.AND P0, PT, R0, UR5, PT ;  /* 0x0000000500007c0c */ /* 0x000fda000bf06270 */
[----:B------:R-:W-:Y:S05]  /*0130*/  @P0 BRA `(.L_x_1) ;  /* 0x0000000000700947 */ /* 0x000fea0003800000 */
[----:B------:R-:W0:Y:S01]  /*0140*/  LDCU.64 UR6, c[0x0][0x398] ;  /* 0x00007300ff0677ac */ /* 0x000e220008000a00 */
[----:B------:R-:W-:Y:S01]  /*0150*/  MOV R5, UR16 ;  /* 0x0000001000057c02 */ /* 0x000fe20008000f00 */
[----:B------:R-:W-:Y:S01]  /*0160*/  BSSY.RECONVERGENT B1, `(.L_x_2) ;  /* 0x000000f000017945 */ /* 0x000fe20003800200 */
[----:B------:R-:W-:Y:S01]  /*0170*/  MOV R6, UR16 ;  /* 0x0000001000067c02 */ /* 0x000fe20008000f00 */
[----:B------:R-:W-:Y:S01]  /*0180*/  IMAD.MOV.U32 R4, RZ, RZ, R0 ;  /* 0x000000ffff047224 */ /* 0x000fe200078e0000 */
[----:B------:R-:W-:Y:S02]  /*0190*/  MOV R3, UR9 ;  /* 0x0000000900037c02 */ /* 0x000fe40008000f00 */
[----:B------:R-:W-:Y:S02]  /*01a0*/  SHF.L.U32 R5, R5, 0x2, RZ ;  /* 0x0000000205057819 */ /* 0x000fe400000006ff */
[----:B------:R-:W-:Y:S02]  /*01b0*/  SHF.L.U64.HI R6, R6, 0x2, R3 ;  /* 0x0000000206067819 */ /* 0x000fe40000010203 */
[----:B0-----:R-:W-:-:S04]  /*01c0*/  IADD3 R2, P0, PT, R5, UR6, RZ ;  /* 0x0000000605027c10 */ /* 0x001fc8000ff1e0ff */
[----:B------:R-:W-:-:S03]  /*01d0*/  IADD3.X R3, PT, PT, R6, UR7, RZ, P0, !PT ;  /* 0x0000000706037c10 */ /* 0x000fc600087fe4ff */
[----:B------:R-:W-:-:S07]  /*01e0*/  IMAD.WIDE.U32 R2, R11, 0x80, R2 ;  /* 0x000000800b027825 */ /* 0x000fce00078e0002 */
.L_x_3:
[----:B------:R-:W-:Y:S01]  /*01f0*/  IADD3 R4, PT, PT, R4, 0x4000, RZ ;  /* 0x0000400004047810 */ /* 0x000fe20007ffe0ff */
[----:B------:R0:W-:Y:S03]  /*0200*/  CCTL.E.PF2 [R2] ;  /* 0x000000000200798f */ /* 0x0001e60000800100 */
[----:B------:R-:W-:Y:S02]  /*0210*/  ISETP.GE.AND P0, PT, R4, UR5, PT ;  /* 0x0000000504007c0c */ /* 0x000fe4000bf06270 */
[----:B0-----:R-:W-:-:S04]  /*0220*/  IADD3 R2, P1, PT, R2, 0x4000, RZ ;  /* 0x0000400002027810 */ /* 0x001fc80007f3e0ff */
[----:B------:R-:W-:-:S07]  /*0230*/  IADD3.X R3, PT, PT, RZ, R3, RZ, P1, !PT ;  /* 0x00000003ff037210 */ /* 0x000fce0000ffe4ff */
[----:B------:R-:W-:Y:S05]  /*0240*/  @!P0 BRA `(.L_x_3) ;  /* 0xfffffffc00e88947 */ /* 0x000fea000383ffff */
[----:B------:R-:W-:Y:S05]  /*0250*/  BSYNC.RECONVERGENT B1 ;  /* 0x0000000000017941 */ /* 0x000fea0003800200 */
.L_x_2:
[----:B------:R-:W0:Y:S02]  /*0260*/  LDCU.64 UR6, c[0x0][0x3a8] ;  /* 0x00007500ff0677ac */ /* 0x000e240008000a00 */
[----:B0-----:R-:W-:-:S04]  /*0270*/  IADD3 R2, P0, PT, R5, UR6, RZ ;  /* 0x0000000605027c10 */ /* 0x001fc8000ff1e0ff */
[----:B------:R-:W-:-:S03]  /*0280*/  IADD3.X R3, PT, PT, R6, UR7, RZ, P0, !PT ;  /* 0x0000000706037c10 */ /* 0x000fc600087fe4ff */
[----:B------:R-:W-:-:S07]  /*0290*/  IMAD.WIDE.U32 R2, R11, 0x80, R2 ;  /* 0x000000800b027825 */ /* 0x000fce00078e0002 */
.L_x_4:
[----:B------:R-:W-:Y:S01]  /*02a0*/  IADD3 R0, PT, PT, R0, 0x4000, RZ ;  /* 0x0000400000007810 */ /* 0x000fe20007ffe0ff */
[----:B------:R0:W-:Y:S03]  /*02b0*/  CCTL.E.PF2 [R2] ;  /* 0x000000000200798f */ /* 0x0001e60000800100 */
[----:B------:R-:W-:Y:S02]  /*02c0*/  ISETP.GE.AND P0, PT, R0, UR5, PT ;  /* 0x0000000500007c0c */ /* 0x000fe4000bf06270 */
[----:B0-----:R-:W-:-:S04]  /*02d0*/  IADD3 R2, P1, PT, R2, 0x4000, RZ ;  /* 0x0000400002027810 */ /* 0x001fc80007f3e0ff */
[----:B------:R-:W-:-:S07]  /*02e0*/  IADD3.X R3, PT, PT, RZ, R3, RZ, P1, !PT ;  /* 0x00000003ff037210 */ /* 0x000fce0000ffe4ff */
[----:B------:R-:W-:Y:S05]  /*02f0*/  @!P0 BRA `(.L_x_4) ;  /* 0xfffffffc00e88947 */ /* 0x000fea000383ffff */
.L_x_1:
[----:B------:R-:W-:Y:S05]  /*0300*/  BSYNC.RECONVERGENT B0 ;  /* 0x0000000000007941 */ /* 0x000fea0003800200 */
.L_x_0:
[----:B------:R-:W0:Y:S01]  /*0310*/  LDCU.128 UR12, c[0x0][0x390] ;  /* 0x00007200ff0c77ac */ /* 0x000e220008000c00 */
[----:B------:R-:W1:Y:S01]  /*0320*/  LDCU.64 UR28, c[0x0][0x3a8] ;  /* 0x00007500ff1c77ac */ /* 0x000e620008000a00 */
[----:B------:R-:W-:Y:S02]  /*0330*/  USHF.L.U32 UR20, UR16, 0x2, URZ ;  /* 0x0000000210147899 */ /* 0x000fe400080006ff */
[----:B------:R-:W-:Y:S02]  /*0340*/  UISETP.NE.AND UP0, UPT, UR8, UR4, UPT ;  /* 0x000000040800728c */ /* 0x000fe4000bf05270 */
[----:B------:R-:W-:Y:S01]  /*0350*/  USHF.L.U64.HI UR21, UR16, 0x2, UR9 ;  /* 0x0000000210157899 */ /* 0x000fe20008010209 */
[----:B------:R-:W2:Y:S01]  /*0360*/  LDCU.64 UR18, c[0x0][0x358] ;  /* 0x00006b00ff1277ac */ /* 0x000ea20008000a00 */
[----:B0-----:R-:W-:Y:S02]  /*0370*/  UIADD3 UR25, UP2, UPT, UR20, UR14, URZ ;  /* 0x0000000e14197290 */ /* 0x001fe4000ff5e0ff */
[----:B------:R-:W-:-:S02]  /*0380*/  UIADD3 UR22, UP1, UPT, UR20, UR12, URZ ;  /* 0x0000000c14167290 */ /* 0x000fc4000ff3e0ff */
[----:B-1----:R-:W-:Y:S02]  /*0390*/  UIADD3 UR27, UP3, UPT, UR20, UR28, URZ ;  /* 0x0000001c141b7290 */ /* 0x002fe4000ff7e0ff */
[----:B------:R-:W-:Y:S01]  /*03a0*/  UIADD3.X UR26, UPT, UPT, UR21, UR15, URZ, UP2, !UPT ;  /* 0x0000000f151a7290 */ /* 0x000fe200097fe4ff */
[----:B------:R-:W-:Y:S01]  /*03b0*/  IMAD.U32 R2, RZ, RZ, UR25 ;  /* 0x00000019ff027e24 */ /* 0x000fe2000f8e00ff */
[----:B------:R-:W-:Y:S01]  /*03c0*/  UIADD3.X UR30, UPT, UPT, UR21, UR29, URZ, UP3, !UPT ;  /* 0x0000001d151e7290 */ /* 0x000fe20009ffe4ff */
[----:B------:R-:W-:Y:S01]  /*03d0*/  MOV R6, UR22 ;  /* 0x0000001600067c02 */ /* 0x000fe20008000f00 */
[----:B------:R-:W-:Y:S01]  /*03e0*/  UIADD3.X UR23, UPT, UPT, UR21, UR13, URZ, UP1, !UPT ;  /* 0x0000000d15177290 */ /* 0x000fe20008ffe4ff */
[----:B------:R-:W-:Y:S02]  /*03f0*/  MOV R4, UR27 ;  /* 0x0000001b00047c02 */ /* 0x000fe40008000f00 */
[----:B------:R-:W-:Y:S02]  /*0400*/  MOV R3, UR26 ;  /* 0x0000001a00037c02 */ /* 0x000fe40008000f00 */
[----:B------:R-:W-:Y:S01]  /*0410*/  MOV R5, UR30 ;  /* 0x0000001e00057c02 */ /* 0x000fe20008000f00 */
[----:B------:R-:W-:Y:S01]  /*0420*/  IMAD.U32 R7, RZ, RZ, UR23 ;  /* 0x00000017ff077e24 */ /* 0x000fe2000f8e00ff */
[----:B--2---:R-:W-:Y:S06]  /*0430*/  BRA.U !UP0, `(.L_x_5) ;  /* 0x0000000d087c7547 */ /* 0x004fec000b800000 */
[----:B------:R-:W-:-:S06]  /*0440*/  UISETP.GE.AND UP0, UPT, UR24, 0x1, UPT ;  /* 0x000000011800788c */ /* 0x000fcc000bf06270 */
[----:B------:R-:W-:-:S13]  /*0450*/  PLOP3.LUT P0, PT, PT, PT, UP0, 0x80, 0x8 ;  /* 0x000000000008781c */ /* 0x000fda0003f0f008 */
[----:B------:R-:W-:Y:S05]  /*0460*/  @!P0 EXIT ;  /* 0x000000000000894d */ /* 0x000fea0003800000 */
[----:B------:R-:W-:Y:S01]  /*0470*/  UISETP.GE.U32.AND UP0, UPT, UR24, 0x8, UPT ;  /* 0x000000081800788c */ /* 0x000fe2000bf06070 */
[----:B------:R-:W-:Y:S01]  /*0480*/  HFMA2 R0, -RZ, RZ, 0, 0 ;  /* 0x00000000ff007431 */ /* 0x000fe200000001ff */
[----:B------:R-:W-:-:S07]  /*0490*/  ULOP3.LUT UR5, UR24, 0x7, URZ, 0xc0, !UPT ;  /* 0x0000000718057892 */ /* 0x000fce000f8ec0ff */
[----:B------:R-:W-:Y:S05]  /*04a0*/  BRA.U !UP0, `(.L_x_6) ;  /* 0x0000000908207547 */ /* 0x000fea000b800000 */
[----:B------:R-:W-:-:S13]  /*04b0*/  ISETP.GE.AND P1, PT, R11, UR4, PT ;  /* 0x000000040b007c0c */ /* 0x000fda000bf26270 */
[----:B------:R-:W-:-:S04]  /*04c0*/  @!P1 IMAD.WIDE.U32 R14, R11, 0x4, R2 ;  /* 0x000000040b0e9825 */ /* 0x000fc800078e0002 */
[C---:B------:R-:W-:Y:S02]  /*04d0*/  @!P1 IMAD.WIDE.U32 R16, R11.reuse, 0x4, R4 ;  /* 0x000000040b109825 */ /* 0x040fe400078e0004 */
[----:B------:R-:W2:Y:S04]  /*04e0*/  @!P1 LDG.E R14, desc[UR18][R14.64] ;  /* 0x000000120e0e9981 */ /* 0x000ea8000c1e1900 */
[----:B------:R-:W2:Y:S01]  /*04f0*/  @!P1 LDG.E R17, desc[UR18][R16.64] ;  /* 0x0000001210119981 */ /* 0x000ea2000c1e1900 */
[C---:B------:R-:W-:Y:S01]  /*0500*/  IADD3 R23, PT, PT, R11.reuse, 0x80, RZ ;  /* 0x000000800b177810 */ /* 0x040fe20007ffe0ff */
[----:B------:R-:W-:-:S03]  /*0510*/  @!P1 IMAD.WIDE.U32 R18, R11, 0x4, R6 ;  /* 0x000000040b129825 */ /* 0x000fc600078e0006 */
[C---:B------:R-:W-:Y:S01]  /*0520*/  ISETP.GE.AND P0, PT, R23.reuse, UR4, PT ;  /* 0x0000000417007c0c */ /* 0x040fe2000bf06270 */
[----:B------:R-:W-:-:S04]  /*0530*/  IMAD.WIDE R8, R23, 0x4, R2 ;  /* 0x0000000417087825 */ /* 0x000fc800078e0202 */
[----:B------:R-:W-:-:S04]  /*0540*/  IMAD.WIDE R12, R23, 0x4, R4 ;  /* 0x00000004170c7825 */ /* 0x000fc800078e0204 */
[----:B--2---:R-:W-:-:S05]  /*0550*/  @!P1 FADD R21, R14, R17 ;  /* 0x000000110e159221 */ /* 0x004fca0000000000 */
[----:B------:R0:W-:Y:S04]  /*0560*/  @!P1 STG.E desc[UR18][R18.64], R21 ;  /* 0x0000001512009986 */ /* 0x0001e8000c101912 */
[----:B------:R-:W2:Y:S04]  /*0570*/  @!P0 LDG.E R0, desc[UR18][R8.64] ;  /* 0x0000001208008981 */ /* 0x000ea8000c1e1900 */
[----:B------:R-:W2:Y:S01]  /*0580*/  @!P0 LDG.E R25, desc[UR18][R12.64] ;  /* 0x000000120c198981 */ /* 0x000ea2000c1e1900 */
[C---:B------:R-:W-:Y:S01]  /*0590*/  IADD3 R10, PT, PT, R11.reuse, 0x100, RZ ;  /* 0x000001000b0a7810 */ /* 0x040fe20007ffe0ff */
[C---:B------:R-:W-:Y:S01]  /*05a0*/  VIADD R15, R11.reuse, 0x200 ;  /* 0x000002000b0f7836 */ /* 0x040fe20000000000 */
[----:B------:R-:W-:Y:S01]  /*05b0*/  IADD3 R14, PT, PT, R11, 0x180, RZ ;  /* 0x000001800b0e7810 */ /* 0x000fe20007ffe0ff */
[----:B------:R-:W-:Y:S01]  /*05c0*/  ULOP3.LUT UR6, UR24, 0x7ffffff8, URZ, 0xc0, !UPT ;  /* 0x7ffffff818067892 */ /* 0x000fe2000f8ec0ff */
[----:B------:R-:W-:Y:S01]  /*05d0*/  ISETP.GE.AND P6, PT, R10, UR4, PT ;  /* 0x000000040a007c0c */ /* 0x000fe2000bfc6270 */
[----:B------:R-:W-:Y:S01]  /*05e0*/  BSSY.RECONVERGENT B0, `(.L_x_7) ;  /* 0x0000013000007945 */ /* 0x000fe20003800200 */
[----:B------:R-:W-:-:S02]  /*05f0*/  ISETP.GE.AND P5, PT, R14, UR4, PT ;  /* 0x000000040e007c0c */ /* 0x000fc4000bfa6270 */
[----:B------:R-:W-:Y:S01]  /*0600*/  ISETP.GE.AND P4, PT, R15, UR4, PT ;  /* 0x000000040f007c0c */ /* 0x000fe2000bf86270 */
[----:B------:R-:W-:Y:S01]  /*0610*/  IMAD.WIDE R14, R23, 0x4, R6 ;  /* 0x00000004170e7825 */ /* 0x000fe200078e0206 */
[C---:B------:R-:W-:Y:S02]  /*0620*/  IADD3 R10, PT, PT, R11.reuse, 0x300, RZ ;  /* 0x000003000b0a7810 */ /* 0x040fe40007ffe0ff */
[C---:B------:R-:W-:Y:S02]  /*0630*/  IADD3 R16, PT, PT, R11.reuse, 0x380, RZ ;  /* 0x000003800b107810 */ /* 0x040fe40007ffe0ff */
[----:B------:R-:W-:Y:S02]  /*0640*/  ISETP.GE.AND P2, PT, R10, UR4, PT ;  /* 0x000000040a007c0c */ /* 0x000fe4000bf46270 */
[----:B------:R-:W-:Y:S01]  /*0650*/  ISETP.GE.AND P1, PT, R16, UR4, PT ;  /* 0x0000000410007c0c */ /* 0x000fe2000bf26270 */
[----:B--2---:R-:W-:Y:S01]  /*0660*/  @!P0 FADD R25, R0, R25 ;  /* 0x0000001900198221 */ /* 0x004fe20000000000 */
[----:B------:R-:W-:-:S04]  /*0670*/  IADD3 R0, PT, PT, R11, 0x280, RZ ;  /* 0x000002800b007810 */ /* 0x000fc80007ffe0ff */
[----:B------:R-:W-:Y:S01]  /*0680*/  ISETP.GE.AND P3, PT, R0, UR4, PT ;  /* 0x0000000400007c0c */ /* 0x000fe2000bf66270 */
[----:B------:R0:W-:Y:S01]  /*0690*/  @!P0 STG.E desc[UR18][R14.64], R25 ;  /* 0x000000190e008986 */ /* 0x0001e2000c101912 */
[----:B------:R-:W-:-:S04]  /*06a0*/  MOV R0, UR6 ;  /* 0x0000000600007c02 */ /* 0x000fc80008000f00 */
[----:B------:R-:W-:Y:S01]  /*06b0*/  ISETP.NE.AND P0, PT, R0, 0x8, PT ;  /* 0x000000080000780c */ /* 0x000fe20003f05270 */
[----:B------:R-:W-:-:S12]  /*06c0*/  @P6 BRA `(.L_x_8) ;  /* 0x0000000000106947 */ /* 0x000fd80003800000 */
[----:B------:R-:W2:Y:S04]  /*06d0*/  LDG.E R10, desc[UR18][R8.64+0x200] ;  /* 0x00020012080a7981 */ /* 0x000ea8000c1e1900 */
[----:B------:R-:W2:Y:S02]  /*06e0*/  LDG.E R17, desc[UR18][R12.64+0x200] ;  /* 0x000200120c117981 */ /* 0x000ea4000c1e1900 */
[----:B--2---:R-:W-:-:S05]  /*06f0*/  FADD R17, R10, R17 ;  /* 0x000000110a117221 */ /* 0x004fca0000000000 */
[----:B------:R1:W-:Y:S02]  /*0700*/  STG.E desc[UR18][R14.64+0x200], R17 ;  /* 0x000200110e007986 */ /* 0x0003e4000c101912 */
.L_x_8:
[----:B------:R-:W-:Y:S05]  /*0710*/  BSYNC.RECONVERGENT B0 ;  /* 0x0000000000007941 */ /* 0x000fea0003800200 */
.L_x_7:
[----:B------:R-:W-:Y:S04]  /*0720*/  BSSY.RECONVERGENT B0, `(.L_x_9) ;  /* 0x0000006000007945 */ /* 0x000fe80003800200 */
[----:B------:R-:W-:Y:S05]  /*0730*/  @P5 BRA `(.L_x_10) ;  /* 0x0000000000105947 */ /* 0x000fea0003800000 */
[----:B------:R-:W2:Y:S04]  /*0740*/  LDG.E R10, desc[UR18][R8.64+0x400] ;  /* 0x00040012080a7981 */ /* 0x000ea8000c1e1900 */
[----:B-1----:R-:W2:Y:S02]  /*0750*/  LDG.E R17, desc[UR18][R12.64+0x400] ;  /* 0x000400120c117981 */ /* 0x002ea4000c1e1900 */
[----:B--2---:R-:W-:-:S05]  /*0760*/  FADD R17, R10, R17 ;  /* 0x000000110a117221 */ /* 0x004fca0000000000 */
[----:B------:R2:W-:Y:S02]  /*0770*/  STG.E desc[UR18][R14.64+0x400], R17 ;  /* 0x000400110e007986 */ /* 0x0005e4000c101912 */
.L_x_10:
[----:B------:R-:W-:Y:S05]  /*0780*/  BSYNC.RECONVERGENT B0 ;  /* 0x0000000000007941 */ /* 0x000fea0003800200 */
.L_x_9:
[----:B------:R-:W-:Y:S04]  /*0790*/  BSSY.RECONVERGENT B0, `(.L_x_11) ;  /* 0x0000006000007945 */ /* 0x000fe80003800200 */
[----:B------:R-:W-:Y:S05]  /*07a0*/  @P4 BRA `(.L_x_12) ;  /* 0x0000000000104947 */ /* 0x000fea0003800000 */
[----:B------:R-:W3:Y:S04]  /*07b0*/  LDG.E R10, desc[UR18][R8.64+0x600] ;  /* 0x00060012080a7981 */ /* 0x000ee8000c1e1900 */
[----:B-12---:R-:W3:Y:S02]  /*07c0*/  LDG.E R17, desc[UR18][R12.64+0x600] ;  /* 0x000600120c117981 */ /* 0x006ee4000c1e1900 */
[----:B---3--:R-:W-:-:S05]  /*07d0*/  FADD R17, R10, R17 ;  /* 0x000000110a117221 */ /* 0x008fca0000000000 */
[----:B------:R3:W-:Y:S02]  /*07e0*/  STG.E desc[UR18][R14.64+0x600], R17 ;  /* 0x000600110e007986 */ /* 0x0007e4000c101912 */
.L_x_12:
[----:B------:R-:W-:Y:S05]  /*07f0*/  BSYNC.RECONVERGENT B0 ;  /* 0x0000000000007941 */ /* 0x000fea0003800200 */
.L_x_11:
[----:B------:R-:W-:Y:S04]  /*0800*/  BSSY.RECONVERGENT B0, `(.L_x_13) ;  /* 0x0000006000007945 */ /* 0x000fe80003800200 */
[----:B------:R-:W-:Y:S05]  /*0810*/  @P3 BRA `(.L_x_14) ;  /* 0x0000000000103947 */ /* 0x000fea0003800000 */
[----:B------:R-:W4:Y:S04]  /*0820*/  LDG.E R10, desc[UR18][R8.64+0x800] ;  /* 0x00080012080a7981 */ /* 0x000f28000c1e1900 */
[----:B-123--:R-:W4:Y:S02]  /*0830*/  LDG.E R17, desc[UR18][R12.64+0x800] ;  /* 0x000800120c117981 */ /* 0x00ef24000c1e1900 */
[----:B----4-:R-:W-:-:S05]  /*0840*/  FADD R17, R10, R17 ;  /* 0x000000110a117221 */ /* 0x010fca0000000000 */
[----:B------:R4:W-:Y:S02]  /*0850*/  STG.E desc[UR18][R14.64+0x800], R17 ;  /* 0x000800110e007986 */ /* 0x0009e4000c101912 */
.L_x_14:
[----:B------:R-:W-:Y:S05]  /*0860*/  BSYNC.RECONVERGENT B0 ;  /* 0x0000000000007941 */ /* 0x000fea0003800200 */
.L_x_13:
[----:B------:R-:W-:Y:S04]  /*0870*/  BSSY.RECONVERGENT B0, `(.L_x_15) ;  /* 0x0000006000007945 */ /* 0x000fe80003800200 */
[----:B------:R-:W-:Y:S05]  /*0880*/  @P2 BRA `(.L_x_16) ;  /* 0x0000000000102947 */ /* 0x000fea0003800000 */
[----:B------:R-:W5:Y:S04]  /*0890*/  LDG.E R10, desc[UR18][R8.64+0xa00] ;  /* 0x000a0012080a7981 */ /* 0x000f68000c1e1900 */
[----:B-1234-:R-:W5:Y:S02]  /*08a0*/  LDG.E R17, desc[UR18][R12.64+0xa00] ;  /* 0x000a00120c117981 */ /* 0x01ef64000c1e1900 */
[----:B-----5:R-:W-:-:S05]  /*08b0*/  FADD R17, R10, R17 ;  /* 0x000000110a117221 */ /* 0x020fca0000000000 */
[----:B------:R1:W-:Y:S02]  /*08c0*/  STG.E desc[UR18][R14.64+0xa00], R17 ;  /* 0x000a00110e007986 */ /* 0x0003e4000c101912 */
.L_x_16:
[----:B------:R-:W-:Y:S05]  /*08d0*/  BSYNC.RECONVERGENT B0 ;  /* 0x0000000000007941 */ /* 0x000fea0003800200 */
.L_x_15:
[----:B------:R-:W-:Y:S04]  /*08e0*/  BSSY.RECONVERGENT B0, `(.L_x_17) ;  /* 0x0000006000007945 */ /* 0x000fe80003800200 */
[----:B------:R-:W-:Y:S05]  /*08f0*/  @P1 BRA `(.L_x_18) ;  /* 0x0000000000101947 */ /* 0x000fea0003800000 */
[----:B------:R-:W1:Y:S04]  /*0900*/  LDG.E R8, desc[UR18][R8.64+0xc00] ;  /* 0x000c001208087981 */ /* 0x000e68000c1e1900 */
[----:B------:R-:W1:Y:S02]  /*0910*/  LDG.E R13, desc[UR18][R12.64+0xc00] ;  /* 0x000c00120c0d7981 */ /* 0x000e64000c1e1900 */
[----:B-1234-:R-:W-:-:S05]  /*0920*/  FADD R17, R8, R13 ;  /* 0x0000000d08117221 */ /* 0x01efca0000000000 */
[----:B------:R1:W-:Y:S02]  /*0930*/  STG.E desc[UR18][R14.64+0xc00], R17 ;  /* 0x000c00110e007986 */ /* 0x0003e4000c101912 */
.L_x_18:
[----:B------:R-:W-:Y:S05]  /*0940*/  BSYNC.RECONVERGENT B0 ;  /* 0x0000000000007941 */ /* 0x000fea0003800200 */
.L_x_17:
[----:B------:R-:W-:Y:S05]  /*0950*/  @!P0 BRA `(.L_x_6) ;  /* 0x0000000000f48947 */ /* 0x000fea0003800000 */
[----:B------:R-:W-:-:S07]  /*0960*/  IMAD.MOV.U32 R10, RZ, RZ, 0x8 ;  /* 0x00000008ff0a7424 */ /* 0x000fce00078e00ff */
.L_x_21:
[----:B01234-:R-:W-:-:S04]  /*0970*/  LEA R17, R10, R11, 0x7 ;  /* 0x0000000b0a117211 */ /* 0x01ffc800078e38ff */
[----:B------:R-:W-:-:S13]  /*0980*/  ISETP.GE.AND P0, PT, R17, UR4, PT ;  /* 0x0000000411007c0c */ /* 0x000fda000bf06270 */
[----:B------:R-:W-:-:S04]  /*0990*/  @!P0 IMAD.WIDE.U32 R8, R17, 0x4, R2 ;  /* 0x0000000411088825 */ /* 0x000fc800078e0002 */
[C---:B0-----:R-:W-:Y:S02]  /*09a0*/  @!P0 IMAD.WIDE.U32 R18, R17.reuse, 0x4, R4 ;  /* 0x0000000411128825 */ /* 0x041fe400078e0004 */
        /* <DEDUP_REMOVED lines=11> */
[----:B------:R-:W-:-:S04]  /*0a60*/  IADD3 R8, PT, PT, R17, 0x100, RZ ;  /* 0x0000010011087810 */ /* 0x000fc80007ffe0ff */
[----:B------:R-:W-:Y:S01]  /*0a70*/  ISETP.GE.AND P0, PT, R8, UR4, PT ;  /* 0x0000000408007c0c */ /* 0x000fe2000bf06270 */
[----:B------:R-:W-:-:S04]  /*0a80*/  IMAD.WIDE R8, R25, 0x4, R6 ;  /* 0x0000000419087825 */ /* 0x000fc800078e0206 */
[----:B--2---:R-:W-:-:S05]  /*0a90*/  @!P1 FADD R25, R16, R23 ;  /* 0x0000001710199221 */ /* 0x004fca0000000000 */
[----:B------:R-:W-:Y:S04]  /*0aa0*/  @!P1 STG.E desc[UR18][R8.64], R25 ;  /* 0x0000001908009986 */ /* 0x000fe8000c101912 */
[----:B------:R-:W2:Y:S04]  /*0ab0*/  @!P0 LDG.E R18, desc[UR18][R14.64+0x200] ;  /* 0x000200120e128981 */ /* 0x000ea8000c1e1900 */
[----:B------:R-:W2:Y:S01]  /*0ac0*/  @!P0 LDG.E R19, desc[UR18][R12.64+0x200] ;  /* 0x000200120c138981 */ /* 0x000ea2000c1e1900 */
[----:B------:R-:W-:-:S04]  /*0ad0*/  IADD3 R16, PT, PT, R17, 0x180, RZ ;  /* 0x0000018011107810 */ /* 0x000fc80007ffe0ff */
[----:B------:R-:W-:Y:S01]  /*0ae0*/  ISETP.GE.AND P1, PT, R16, UR4, PT ;  /* 0x0000000410007c0c */ /* 0x000fe2000bf26270 */
[----:B--2---:R-:W-:-:S05]  /*0af0*/  @!P0 FADD R23, R18, R19 ;  /* 0x0000001312178221 */ /* 0x004fca0000000000 */
[----:B------:R1:W-:Y:S07]  /*0b00*/  @!P0 STG.E desc[UR18][R8.64+0x200], R23 ;  /* 0x0002001708008986 */ /* 0x0003ee000c101912 */
[----:B------:R-:W0:Y:S04]  /*0b10*/  @!P1 LDG.E R18, desc[UR18][R14.64+0x400] ;  /* 0x000400120e129981 */ /* 0x000e28000c1e1900 */
[----:B------:R-:W0:Y:S01]  /*0b20*/  @!P1 LDG.E R19, desc[UR18][R12.64+0x400] ;  /* 0x000400120c139981 */ /* 0x000e22000c1e1900 */
[----:B------:R-:W-:-:S04]  /*0b30*/  IADD3 R16, PT, PT, R17, 0x200, RZ ;  /* 0x0000020011107810 */ /* 0x000fc80007ffe0ff */
[----:B------:R-:W-:Y:S01]  /*0b40*/  ISETP.GE.AND P0, PT, R16, UR4, PT ;  /* 0x0000000410007c0c */ /* 0x000fe2000bf06270 */
[----:B------:R-:W-:Y:S02]  /*0b50*/  VIADD R16, R17, 0x280 ;  /* 0x0000028011107836 */ /* 0x000fe40000000000 */
[----:B0-----:R-:W-:-:S05]  /*0b60*/  @!P1 FADD R21, R18, R19 ;  /* 0x0000001312159221 */ /* 0x001fca0000000000 */
[----:B------:R0:W-:Y:S05]  /*0b70*/  @!P1 STG.E desc[UR18][R8.64+0x400], R21 ;  /* 0x0004001508009986 */ /* 0x0001ea000c101912 */
[----:B------:R-:W1:Y:S04]  /*0b80*/  @!P0 LDG.E R18, desc[UR18][R14.64+0x600] ;  /* 0x000600120e128981 */ /* 0x000e68000c1e1900 */
[----:B------:R-:W1:Y:S01]  /*0b90*/  @!P0 LDG.E R19, desc[UR18][R12.64+0x600] ;  /* 0x000600120c138981 */ /* 0x000e62000c1e1900 */
[----:B------:R-:W-:-:S02]  /*0ba0*/  ISETP.GE.AND P1, PT, R16, UR4, PT ;  /* 0x0000000410007c0c */ /* 0x000fc4000bf26270 */
[----:B------:R-:W-:Y:S01]  /*0bb0*/  IADD3 R16, PT, PT, R17, 0x300, RZ ;  /* 0x0000030011107810 */ /* 0x000fe20007ffe0ff */
[----:B-1----:R-:W-:-:S05]  /*0bc0*/  @!P0 FADD R23, R18, R19 ;  /* 0x0000001312178221 */ /* 0x002fca0000000000 */
[----:B------:R1:W-:Y:S05]  /*0bd0*/  @!P0 STG.E desc[UR18][R8.64+0x600], R23 ;  /* 0x0006001708008986 */ /* 0x0003ea000c101912 */
[----:B------:R-:W0:Y:S04]  /*0be0*/  @!P1 LDG.E R18, desc[UR18][R14.64+0x800] ;  /* 0x000800120e129981 */ /* 0x000e28000c1e1900 */
[----:B------:R-:W0:Y:S01]  /*0bf0*/  @!P1 LDG.E R19, desc[UR18][R12.64+0x800] ;  /* 0x000800120c139981 */ /* 0x000e22000c1e1900 */
[----:B------:R-:W-:Y:S01]  /*0c00*/  ISETP.GE.AND P0, PT, R16, UR4, PT ;  /* 0x0000000410007c0c */ /* 0x000fe2000bf06270 */
[----:B0-----:R-:W-:-:S05]  /*0c10*/  @!P1 FADD R21, R18, R19 ;  /* 0x0000001312159221 */ /* 0x001fca0000000000 */
[----:B------:R1:W-:Y:S07]  /*0c20*/  @!P1 STG.E desc[UR18][R8.64+0x800], R21 ;  /* 0x0008001508009986 */ /* 0x0003ee000c101912 */
[----:B------:R-:W2:Y:S04]  /*0c30*/  @!P0 LDG.E R16, desc[UR18][R14.64+0xa00] ;  /* 0x000a00120e108981 */ /* 0x000ea8000c1e1900 */
[----:B------:R-:W2:Y:S01]  /*0c40*/  @!P0 LDG.E R19, desc[UR18][R12.64+0xa00] ;  /* 0x000a00120c138981 */ /* 0x000ea2000c1e1900 */
[----:B------:R-:W-:Y:S01]  /*0c50*/  IADD3 R17, PT, PT, R17, 0x380, RZ ;  /* 0x0000038011117810 */ /* 0x000fe20007ffe0ff */
[----:B------:R-:W-:Y:S01]  /*0c60*/  BSSY.RECONVERGENT B0, `(.L_x_19) ;  /* 0x000000b000007945 */ /* 0x000fe20003800200 */
[----:B------:R-:W-:-:S04]  /*0c70*/  IADD3 R10, PT, PT, R10, 0x8, RZ ;  /* 0x000000080a0a7810 */ /* 0x000fc80007ffe0ff */
[----:B------:R-:W-:Y:S01]  /*0c80*/  ISETP.NE.AND P1, PT, R10, R0, PT ;  /* 0x000000000a00720c */ /* 0x000fe20003f25270 */
[----:B--2---:R-:W-:-:S05]  /*0c90*/  @!P0 FADD R19, R16, R19 ;  /* 0x0000001310138221 */ /* 0x004fca0000000000 */
[----:B------:R1:W-:Y:S01]  /*0ca0*/  @!P0 STG.E desc[UR18][R8.64+0xa00], R19 ;  /* 0x000a001308008986 */ /* 0x0003e2000c101912 */
[----:B------:R-:W-:-:S13]  /*0cb0*/  ISETP.GE.AND P0, PT, R17, UR4, PT ;  /* 0x0000000411007c0c */ /* 0x000fda000bf06270 */
[----:B-1----:R-:W-:Y:S05]  /*0cc0*/  @P0 BRA `(.L_x_20) ;  /* 0x0000000000100947 */ /* 0x002fea0003800000 */
[----:B------:R-:W2:Y:S04]  /*0cd0*/  LDG.E R14, desc[UR18][R14.64+0xc00] ;  /* 0x000c00120e0e7981 */ /* 0x000ea8000c1e1900 */
[----:B------:R-:W2:Y:S02]  /*0ce0*/  LDG.E R13, desc[UR18][R12.64+0xc00] ;  /* 0x000c00120c0d7981 */ /* 0x000ea4000c1e1900 */
[----:B--2---:R-:W-:-:S05]  /*0cf0*/  FADD R17, R14, R13 ;  /* 0x0000000d0e117221 */ /* 0x004fca0000000000 */
[----:B------:R0:W-:Y:S02]  /*0d00*/  STG.E desc[UR18][R8.64+0xc00], R17 ;  /* 0x000c001108007986 */ /* 0x0001e4000c101912 */
.L_x_20:
[----:B------:R-:W-:Y:S05]  /*0d10*/  BSYNC.RECONVERGENT B0 ;  /* 0x0000000000007941 */ /* 0x000fea0003800200 */
.L_x_19:
[----:B------:R-:W-:Y:S05]  /*0d20*/  @P1 BRA `(.L_x_21) ;  /* 0xfffffffc00101947 */ /* 0x000fea000383ffff */
.L_x_6:
[----:B------:R-:W-:-:S13]  /*0d30*/  ISETP.NE.AND P0, PT, RZ, UR5, PT ;  /* 0x00000005ff007c0c */ /* 0x000fda000bf05270 */
[----:B------:R-:W-:Y:S05]  /*0d40*/  @!P0 EXIT ;  /* 0x000000000000894d */ /* 0x000fea0003800000 */
[----:B0-----:R-:W0:Y:S01]  /*0d50*/  LDC R8, c[0x0][0x388] ;  /* 0x0000e200ff087b82 */ /* 0x001e220000000800 */
[----:B------:R-:W-:Y:S01]  /*0d60*/  UISETP.GE.U32.AND UP0, UPT, UR5, 0x4, UPT ;  /* 0x000000040500788c */ /* 0x000fe2000bf06070 */
[----:B0-----:R-:W-:-:S04]  /*0d70*/  LOP3.LUT R10, R8, 0x3, RZ, 0xc0, !PT ;  /* 0x00000003080a7812 */ /* 0x001fc800078ec0ff */
[----:B------:R-:W-:-:S04]  /*0d80*/  ISETP.NE.AND P2, PT, R10, RZ, PT ;  /* 0x000000ff0a00720c */ /* 0x000fc80003f45270 */
[----:B------:R-:W-:Y:S09]  /*0d90*/  BRA.U !UP0, `(.L_x_22) ;  /* 0x0000000108947547 */ /* 0x000ff2000b800000 */
[----:B------:R-:W-:-:S04]  /*0da0*/  LEA R9, R0, R11, 0x7 ;  /* 0x0000000b00097211 */ /* 0x000fc800078e38ff */
[----:B------:R-:W-:-:S13]  /*0db0*/  ISETP.GE.AND P0, PT, R9, UR4, PT ;  /* 0x0000000409007c0c */ /* 0x000fda000bf06270 */
[----:B-1234-:R-:W-:-:S04]  /*0dc0*/  @!P0 IMAD.WIDE R14, R9, 0x4, R2 ;  /* 0x00000004090e8825 */ /* 0x01efc800078e0202 */
[C---:B------:R-:W-:Y:S02]  /*0dd0*/  @!P0 IMAD.WIDE R16, R9.reuse, 0x4, R4 ;  /* 0x0000000409108825 */ /* 0x040fe400078e0204 */
[----:B------:R-:W2:Y:S04]  /*0de0*/  @!P0 LDG.E R14, desc[UR18][R14.64] ;  /* 0x000000120e0e8981 */ /* 0x000ea8000c1e1900 */
[----:B------:R-:W2:Y:S01]  /*0df0*/  @!P0 LDG.E R17, desc[UR18][R16.64] ;  /* 0x0000001210118981 */ /* 0x000ea2000c1e1900 */
[C---:B------:R-:W-:Y:S01]  /*0e00*/  IADD3 R23, PT, PT, R9.reuse, 0x80, RZ ;  /* 0x0000008009177810 */ /* 0x040fe20007ffe0ff */
[----:B------:R-:W-:-:S03]  /*0e10*/  @!P0 IMAD.WIDE R12, R9, 0x4, R6 ;  /* 0x00000004090c8825 */ /* 0x000fc600078e0206 */
[----:B------:R-:W-:-:S13]  /*0e20*/  ISETP.GE.AND P1, PT, R23, UR4, PT ;  /* 0x0000000417007c0c */ /* 0x000fda000bf26270 */
[----:B------:R-:W-:-:S04]  /*0e30*/  @!P1 IMAD.WIDE R18, R23, 0x4, R2 ;  /* 0x0000000417129825 */ /* 0x000fc800078e0202 */
[----:B------:R-:W-:-:S04]  /*0e40*/  @!P1 IMAD.WIDE R20, R23, 0x4, R4 ;  /* 0x0000000417149825 */ /* 0x000fc800078e0204 */
[----:B--2---:R-:W-:-:S05]  /*0e50*/  @!P0 FADD R25, R14, R17 ;  /* 0x000000110e198221 */ /* 0x004fca0000000000 */
[----:B------:R0:W-:Y:S04]  /*0e60*/  @!P0 STG.E desc[UR18][R12.64], R25 ;  /* 0x000000190c008986 */ /* 0x0001e8000c101912 */
[----:B------:R-:W2:Y:S04]  /*0e70*/  @!P1 LDG.E R18, desc[UR18][R18.64] ;  /* 0x0000001212129981 */ /* 0x000ea8000c1e1900 */
[----:B------:R-:W2:Y:S01]  /*0e80*/  @!P1 LDG.E R21, desc[UR18][R20.64] ;  /* 0x0000001214159981 */ /* 0x000ea2000c1e1900 */
[----:B------:R-:W-:Y:S02]  /*0e90*/  VIADD R29, R9, 0x100 ;  /* 0x00000100091d7836 */ /* 0x000fe40000000000 */
        /* <DEDUP_REMOVED lines=8> */
[----:B0-----:R-:W-:Y:S01]  /*0f20*/  IADD3 R25, PT, PT, R9, 0x180, RZ ;  /* 0x0000018009197810 */ /* 0x001fe20007ffe0ff */
        /* <DEDUP_REMOVED lines=8> */
[----:B-1----:R-:W-:Y:S01]  /*0fb0*/  @!P1 IMAD.WIDE R14, R25, 0x4, R6 ;  /* 0x00000004190e9825 */ /* 0x002fe200078e0206 */
[----:B------:R-:W-:-:S03]  /*0fc0*/  IADD3 R0, PT, PT, R0, 0x4, RZ ;  /* 0x0000000400007810 */ /* 0x000fc60007ffe0ff */
[----:B--2---:R-:W-:-:S05]  /*0fd0*/  @!P1 FADD R17, R18, R21 ;  /* 0x0000001512119221 */ /* 0x004fca0000000000 */
[----:B------:R0:W-:Y:S02]  /*0fe0*/  @!P1 STG.E desc[UR18][R14.64], R17 ;  /* 0x000000110e009986 */ /* 0x0001e4000c101912 */
.L_x_22:
[----:B------:R-:W-:Y:S05]  /*0ff0*/  @!P2 EXIT ;  /* 0x000000000000a94d */ /* 0x000fea0003800000 */
[----:B------:R-:W-:Y:S02]  /*1000*/  ISETP.NE.AND P0, PT, R10, 0x1, PT ;  /* 0x000000010a00780c */ /* 0x000fe40003f05270 */
[----:B------:R-:W-:-:S04]  /*1010*/  LOP3.LUT R8, R8, 0x1, RZ, 0xc0, !PT ;  /* 0x0000000108087812 */ /* 0x000fc800078ec0ff */
[----:B------:R-:W-:-:S07]  /*1020*/  ISETP.NE.U32.AND P2, PT, R8, 0x1, PT ;  /* 0x000000010800780c */ /* 0x000fce0003f45070 */
[----:B------:R-:W-:Y:S06]  /*1030*/  @!P0 BRA `(.L_x_23) ;  /* 0x00000000004c8947 */ /* 0x000fec0003800000 */
[----:B01234-:R-:W-:-:S04]  /*1040*/  LEA R15, R0, R11, 0x7 ;  /* 0x0000000b000f7211 */ /* 0x01ffc800078e38ff */
[----:B------:R-:W-:-:S13]  /*1050*/  ISETP.GE.AND P0, PT, R15, UR4, PT ;  /* 0x000000040f007c0c */ /* 0x000fda000bf06270 */
[----:B------:R-:W-:-:S04]  /*1060*/  @!P0 IMAD.WIDE R8, R15, 0x4, R2 ;  /* 0x000000040f088825 */ /* 0x000fc800078e0202 */
        /* <DEDUP_REMOVED lines=12> */
[----:B------:R-:W-:Y:S01]  /*1130*/  @!P1 IMAD.WIDE R8, R23, 0x4, R6 ;  /* 0x0000000417089825 */ /* 0x000fe200078e0206 */
[----:B------:R-:W-:-:S03]  /*1140*/  IADD3 R0, PT, PT, R0, 0x2, RZ ;  /* 0x0000000200007810 */ /* 0x000fc60007ffe0ff */
[----:B--2---:R-:W-:-:S05]  /*1150*/  @!P1 FADD R13, R16, R19 ;  /* 0x00000013100d9221 */ /* 0x004fca0000000000 */
[----:B------:R0:W-:Y:S02]  /*1160*/  @!P1 STG.E desc[UR18][R8.64], R13 ;  /* 0x0000000d08009986 */ /* 0x0001e4000c101912 */
.L_x_23:
[----:B------:R-:W-:Y:S05]  /*1170*/  @P2 EXIT ;  /* 0x000000000000294d */ /* 0x000fea0003800000 */
[----:B------:R-:W-:-:S05]  /*1180*/  IMAD R11, R0, 0x80, R11 ;  /* 0x00000080000b7824 */ /* 0x000fca00078e020b */
[----:B------:R-:W-:-:S13]  /*1190*/  ISETP.GE.AND P0, PT, R11, UR4, PT ;  /* 0x000000040b007c0c */ /* 0x000fda000bf06270 */
[----:B------:R-:W-:Y:S05]  /*11a0*/  @P0 EXIT ;  /* 0x000000000000094d */ /* 0x000fea0003800000 */
[----:B------:R-:W-:-:S04]  /*11b0*/  IMAD.WIDE R2, R11, 0x4, R2 ;  /* 0x000000040b027825 */ /* 0x000fc800078e0202 */
[C---:B------:R-:W-:Y:S02]  /*11c0*/  IMAD.WIDE R4, R11.reuse, 0x4, R4 ;  /* 0x000000040b047825 */ /* 0x040fe400078e0204 */
[----:B------:R-:W0:Y:S04]  /*11d0*/  LDG.E R2, desc[UR18][R2.64] ;  /* 0x0000001202027981 */ /* 0x000e28000c1e1900 */
[----:B------:R-:W0:Y:S01]  /*11e0*/  LDG.E R5, desc[UR18][R4.64] ;  /* 0x0000001204057981 */ /* 0x000e22000c1e1900 */
[----:B------:R-:W-:-:S04]  /*11f0*/  IMAD.WIDE R6, R11, 0x4, R6 ;  /* 0x000000040b067825 */ /* 0x000fc800078e0206 */
[----:B0-----:R-:W-:-:S05]  /*1200*/  FADD R9, R2, R5 ;  /* 0x0000000502097221 */ /* 0x001fca0000000000 */
[----:B------:R-:W-:Y:S01]  /*1210*/  STG.E desc[UR18][R6.64], R9 ;  /* 0x0000000906007986 */ /* 0x000fe2000c101912 */
[----:B------:R-:W-:Y:S05]  /*1220*/  EXIT ;  /* 0x000000000000794d */ /* 0x000fea0003800000 */
.L_x_5:
[----:B------:R-:W-:-:S06]  /*1230*/  UISETP.GE.AND UP0, UPT, UR24, 0x1, UPT ;  /* 0x000000011800788c */ /* 0x000fcc000bf06270 */
[----:B------:R-:W-:-:S13]  /*1240*/  PLOP3.LUT P0, PT, PT, PT, UP0, 0x80, 0x8 ;  /* 0x000000000008781c */ /* 0x000fda0003f0f008 */
[----:B------:R-:W-:Y:S05]  /*1250*/  @!P0 EXIT ;  /* 0x000000000000894d */ /* 0x000fea0003800000 */
[----:B------:R-:W0:Y:S01]  /*1260*/  LDCU UR10, c[0x0][0x388] ;  /* 0x00007100ff0a77ac */ /* 0x000e220008000800 */
[----:B------:R-:W-:Y:S01]  /*1270*/  UISETP.GE.U32.AND UP0, UPT, UR24, 0x10, UPT ;  /* 0x000000101800788c */ /* 0x000fe2000bf06070 */
[----:B------:R-:W-:Y:S01]  /*1280*/  UMOV UR4, URZ ;  /* 0x000000ff00047c82 */ /* 0x000fe20008000000 */
[----:B0-----:R-:W-:-:S06]  /*1290*/  ULOP3.LUT UR31, UR10, 0xf, URZ, 0xc0, !UPT ;  /* 0x0000000f0a1f7892 */ /* 0x001fcc000f8ec0ff */
[----:B------:R-:W-:Y:S01]  /*12a0*/  ISETP.NE.AND P0, PT, RZ, UR31, PT ;  /* 0x0000001fff007c0c */ /* 0x000fe2000bf05270 */
[----:B------:R-:W-:-:S12]  /*12b0*/  BRA.U !UP0, `(.L_x_24) ;  /* 0x0000000508a47547 */ /* 0x000fd8000b800000 */
[----:B------:R-:W0:Y:S01]  /*12c0*/  LDC.64 R14, c[0x0][0x398] ;  /* 0x0000e600ff0e7b82 */ /* 0x000e220000000a00 */
[----:B------:R-:W-:Y:S01]  /*12d0*/  HFMA2 R8, -RZ, RZ, 0, 0.0001220703125 ;  /* 0x00000800ff087431 */ /* 0x000fe200000001ff */
[----:B------:R-:W-:Y:S01]  /*12e0*/  MOV R9, 0x0 ;  /* 0x0000000000097802 */ /* 0x000fe20000000f00 */
[----:B------:R-:W-:Y:S01]  /*12f0*/  UIADD3 UR7, UP0, UPT, UR20, 0x600, URZ ;  /* 0x0000060014077890 */ /* 0x000fe2000ff1e0ff */
[C---:B------:R-:W-:Y:S01]  /*1300*/  IADD3 R12, PT, PT, R11.reuse, 0x480, RZ ;  /* 0x000004800b0c7810 */ /* 0x040fe20007ffe0ff */
[----:B------:R-:W-:Y:S02]  /*1310*/  ULEA UR5, UP1, UR16, UR14, 0x2 ;  /* 0x0000000e10057291 */ /* 0x000fe4000f8210ff */
[----:B------:R-:W-:Y:S02]  /*1320*/  UIADD3.X UR8, UPT, UPT, URZ, UR21, URZ, UP0, !UPT ;  /* 0x00000015ff087290 */ /* 0x000fe400087fe4ff */
[----:B------:R-:W-:Y:S01]  /*1330*/  ULEA.HI.X UR6, UR16, UR15, UR9, 0x2, UP1 ;  /* 0x0000000f10067291 */ /* 0x000fe200088f1409 */
[----:B------:R-:W-:Y:S01]  /*1340*/  IMAD.WIDE.U32 R8, R11, 0x4, R8 ;  /* 0x000000040b087825 */ /* 0x000fe200078e0008 */
[----:B------:R-:W-:-:S02]  /*1350*/  UIADD3 UR14, UP0, UPT, UR7, UR28, URZ ;  /* 0x0000001c070e7290 */ /* 0x000fc4000ff1e0ff */
[----:B------:R-:W-:Y:S01]  /*1360*/  ULOP3.LUT UR4, UR24, 0x7ffffff0, URZ, 0xc0, !UPT ;  /* 0x7ffffff018047892 */ /* 0x000fe2000f8ec0ff */
[C---:B------:R-:W-:Y:S01]  /*1370*/  IADD3 R13, P1, PT, R8.reuse, UR28, RZ ;  /* 0x0000001c080d7c10 */ /* 0x040fe2000ff3e0ff */
[----:B------:R-:W-:Y:S02]  /*1380*/  UIADD3 UR7, UP1, UPT, UR7, UR12, URZ ;  /* 0x0000000c07077290 */ /* 0x000fe4000ff3e0ff */
[----:B------:R-:W-:Y:S01]  /*1390*/  IADD3 R22, P2, PT, R8, UR12, RZ ;  /* 0x0000000c08167c10 */ /* 0x000fe2000ff5e0ff */
[----:B------:R-:W-:Y:S02]  /*13a0*/  UIADD3.X UR15, UPT, UPT, UR8, UR29, URZ, UP0, !UPT ;  /* 0x0000001d080f7290 */ /* 0x000fe400087fe4ff */
[C---:B------:R-:W-:Y:S01]  /*13b0*/  IADD3.X R23, PT, PT, R9.reuse, UR29, RZ, P1, !PT ;  /* 0x0000001d09177c10 */ /* 0x040fe20008ffe4ff */
[----:B------:R-:W-:Y:S01]  /*13c0*/  UIADD3 UR11, UPT, UPT, -UR4, URZ, URZ ;  /* 0x000000ff040b7290 */ /* 0x000fe2000fffe1ff */
[----:B------:R-:W-:Y:S01]  /*13d0*/  IADD3.X R0, PT, PT, R9, UR13, RZ, P2, !PT ;  /* 0x0000000d09007c10 */ /* 0x000fe200097fe4ff */
[----:B------:R-:W-:Y:S01]  /*13e0*/  UIADD3.X UR8, UPT, UPT, UR8, UR13, URZ, UP1, !UPT ;  /* 0x0000000d08087290 */ /* 0x000fe20008ffe4ff */
[----:B0-----:R-:W-:-:S11]  /*13f0*/  IMAD.WIDE.U32 R8, R11, 0x4, R14 ;  /* 0x000000040b087825 */ /* 0x001fd600078e000e */
.L_x_25:
[----:B------:R-:W-:Y:S02]  /*1400*/  IADD3 R18, P1, PT, R8, UR20, RZ ;  /* 0x0000001408127c10 */ /* 0x000fe4000ff3e0ff */
[----:B---3--:R-:W-:Y:S02]  /*1410*/  IADD3 R16, P2, PT, R13, UR20, RZ ;  /* 0x000000140d107c10 */ /* 0x008fe4000ff5e0ff */
[----:B------:R-:W-:Y:S02]  /*1420*/  IADD3.X R19, PT, PT, R9, UR21, RZ, P1, !PT ;  /* 0x0000001509137c10 */ /* 0x000fe40008ffe4ff */
[----:B------:R-:W-:-:S03]  /*1430*/  IADD3.X R17, PT, PT, R23, UR21, RZ, P2, !PT ;  /* 0x0000001517117c10 */ /* 0x000fc600097fe4ff */
[----:B------:R-:W2:Y:S04]  /*1440*/  LDG.E R14, desc[UR18][R18.64] ;  /* 0x00000012120e7981 */ /* 0x000ea8000c1e1900 */
[----:B------:R-:W2:Y:S01]  /*1450*/  LDG.E R15, desc[UR18][R16.64+-0x800] ;  /* 0xfff80012100f7981 */ /* 0x000ea2000c1e1900 */
[----:B------:R-:W-:-:S04]  /*1460*/  IADD3 R10, P1, PT, R22, UR20, RZ ;  /* 0x00000014160a7c10 */ /* 0x000fc8000ff3e0ff */
[----:B------:R-:W-:Y:S01]  /*1470*/  IADD3.X R11, PT, PT, R0, UR21, RZ, P1, !PT ;  /* 0x00000015000b7c10 */ /* 0x000fe20008ffe4ff */
[----:B--2---:R-:W-:-:S05]  /*1480*/  FADD R15, R14, R15 ;  /* 0x0000000f0e0f7221 */ /* 0x004fca0000000000 */
[----:B------:R0:W-:Y:S04]  /*1490*/  STG.E desc[UR18][R10.64+-0x800], R15 ;  /* 0xfff8000f0a007986 */ /* 0x0001e8000c101912 */
[----:B------:R-:W2:Y:S04]  /*14a0*/  LDG.E R14, desc[UR18][R18.64+0x200] ;  /* 0x00020012120e7981 */ /* 0x000ea8000c1e1900 */
[----:B------:R-:W2:Y:S02]  /*14b0*/  LDG.E R21, desc[UR18][R16.64+-0x600] ;  /* 0xfffa001210157981 */ /* 0x000ea4000c1e1900 */
[----:B--2---:R-:W-:-:S05]  /*14c0*/  FADD R21, R14, R21 ;  /* 0x000000150e157221 */ /* 0x004fca0000000000 */
[----:B------:R1:W-:Y:S04]  /*14d0*/  STG.E desc[UR18][R10.64+-0x600], R21 ;  /* 0xfffa00150a007986 */ /* 0x0003e8000c101912 */
[----:B------:R-:W2:Y:S04]  /*14e0*/  LDG.E R14, desc[UR18][R18.64+0x400] ;  /* 0x00040012120e7981 */ /* 0x000ea8000c1e1900 */
[----:B------:R-:W2:Y:S02]  /*14f0*/  LDG.E R25, desc[UR18][R16.64+-0x400] ;  /* 0xfffc001210197981 */ /* 0x000ea4000c1e1900 */
[----:B--2---:R-:W-:-:S05]  /*1500*/  FADD R25, R14, R25 ;  /* 0x000000190e197221 */ /* 0x004fca0000000000 */
[----:B------:R2:W-:Y:S04]  /*1510*/  STG.E desc[UR18][R10.64+-0x400], R25 ;  /* 0xfffc00190a007986 */ /* 0x0005e8000c101912 */
[----:B------:R-:W3:Y:S04]  /*1520*/  LDG.E R14, desc[UR18][R18.64+0x600] ;  /* 0x00060012120e7981 */ /* 0x000ee8000c1e1900 */
[----:B------:R-:W3:Y:S02]  /*1530*/  LDG.E R27, desc[UR18][R16.64+-0x200] ;  /* 0xfffe0012101b7981 */ /* 0x000ee4000c1e1900 */
[----:B---3--:R-:W-:-:S05]  /*1540*/  FADD R27, R14, R27 ;  /* 0x0000001b0e1b7221 */ /* 0x008fca0000000000 */
[----:B------:R3:W-:Y:S04]  /*1550*/  STG.E desc[UR18][R10.64+-0x200], R27 ;  /* 0xfffe001b0a007986 */ /* 0x0007e8000c101912 */
[----:B------:R-:W4:Y:S04]  /*1560*/  LDG.E R14, desc[UR18][R18.64+0x800] ;  /* 0x00080012120e7981 */ /* 0x000f28000c1e1900 */
[----:B0-----:R-:W4:Y:S02]  /*1570*/  LDG.E R15, desc[UR18][R16.64] ;  /* 0x00000012100f7981 */ /* 0x001f24000c1e1900 */
[----:B----4-:R-:W-:-:S05]  /*1580*/  FADD R15, R14, R15 ;  /* 0x0000000f0e0f7221 */ /* 0x010fca0000000000 */
[----:B------:R0:W-:Y:S04]  /*1590*/  STG.E desc[UR18][R10.64], R15 ;  /* 0x0000000f0a007986 */ /* 0x0001e8000c101912 */
[----:B------:R-:W4:Y:S04]  /*15a0*/  LDG.E R14, desc[UR18][R18.64+0xa00] ;  /* 0x000a0012120e7981 */ /* 0x000f28000c1e1900 */
[----:B-1----:R-:W4:Y:S02]  /*15b0*/  LDG.E R21, desc[UR18][R16.64+0x200] ;  /* 0x0002001210157981 */ /* 0x002f24000c1e1900 */
[----:B----4-:R-:W-:-:S05]  /*15c0*/  FADD R21, R14, R21 ;  /* 0x000000150e157221 */ /* 0x010fca0000000000 */
[----:B------:R1:W-:Y:S04]  /*15d0*/  STG.E desc[UR18][R10.64+0x200], R21 ;  /* 0x000200150a007986 */ /* 0x0003e8000c101912 */
[----:B------:R-:W4:Y:S04]  /*15e0*/  LDG.E R14, desc[UR18][R18.64+0xc00] ;  /* 0x000c0012120e7981 */ /* 0x000f28000c1e1900 */
[----:B--2---:R-:W4:Y:S02]  /*15f0*/  LDG.E R25, desc[UR18][R16.64+0x400] ;  /* 0x0004001210197981 */ /* 0x004f24000c1e1900 */
[----:B----4-:R-:W-:-:S05]  /*1600*/  FADD R25, R14, R25 ;  /* 0x000000190e197221 */ /* 0x010fca0000000000 */
[----:B------:R2:W-:Y:S04]  /*1610*/  STG.E desc[UR18][R10.64+0x400], R25 ;  /* 0x000400190a007986 */ /* 0x0005e8000c101912 */
[----:B------:R-:W4:Y:S04]  /*1620*/  LDG.E R14, desc[UR18][R18.64+0xe00] ;  /* 0x000e0012120e7981 */ /* 0x000f28000c1e1900 */
[----:B---3--:R-:W4:Y:S02]  /*1630*/  LDG.E R27, desc[UR18][R16.64+0x600] ;  /* 0x00060012101b7981 */ /* 0x008f24000c1e1900 */
[----:B----4-:R-:W-:-:S05]  /*1640*/  FADD R27, R14, R27 ;  /* 0x0000001b0e1b7221 */ /* 0x010fca0000000000 */
[----:B------:R-:W-:Y:S04]  /*1650*/  STG.E desc[UR18][R10.64+0x600], R27 ;  /* 0x0006001b0a007986 */ /* 0x000fe8000c101912 */
[----:B------:R-:W3:Y:S04]  /*1660*/  LDG.E R24, desc[UR18][R18.64+0x1000] ;  /* 0x0010001212187981 */ /* 0x000ee8000c1e1900 */
[----:B------:R-:W3:Y:S01]  /*1670*/  LDG.E R29, desc[UR18][R16.64+0x800] ;  /* 0x00080012101d7981 */ /* 0x000ee2000c1e1900 */
[----:B------:R-:W-:Y:S01]  /*1680*/  MOV R14, UR5 ;  /* 0x00000005000e7c02 */ /* 0x000fe20008000f00 */
[----:B------:R-:W-:Y:S01]  /*1690*/  IMAD.U32 R20, RZ, RZ, UR14 ;  /* 0x0000000eff147e24 */ /* 0x000fe2000f8e00ff */
[----:B0-----:R-:W-:-:S02]  /*16a0*/  MOV R15, UR6 ;  /* 0x00000006000f7c02 */ /* 0x001fc40008000f00 */
[----:B-1----:R-:W-:Y:S01]  /*16b0*/  MOV R21, UR15 ;  /* 0x0000000f00157c02 */ /* 0x002fe20008000f00 */
[----:B------:R-:W-:-:S04]  /*16c0*/  IMAD.WIDE R14, R12, 0x4, R14 ;  /* 0x000000040c0e7825 */ /* 0x000fc800078e020e */
[----:B------:R-:W-:-:S04]  /*16d0*/  IMAD.WIDE R20, R12, 0x4, R20 ;  /* 0x000000040c147825 */ /* 0x000fc800078e0214 */
[----:B---3--:R-:W-:-:S05]  /*16e0*/  FADD R29, R24, R29 ;  /* 0x0000001d181d7221 */ /* 0x008fca0000000000 */
[----:B------:R0:W-:Y:S04]  /*16f0*/  STG.E desc[UR18][R10.64+0x800], R29 ;  /* 0x0008001d0a007986 */ /* 0x0001e8000c101912 */
[----:B------:R-:W3:Y:S04]  /*1700*/  LDG.E R24, desc[UR18][R14.64] ;  /* 0x000000120e187981 */ /* 0x000ee8000c1e1900 */
[----:B------:R-:W3:Y:S01]  /*1710*/  LDG.E R19, desc[UR18][R20.64+-0x600] ;  /* 0xfffa001214137981 */ /* 0x000ee2000c1e1900 */
[----:B------:R-:W-:Y:S02]  /*1720*/  MOV R16, UR7 ;  /* 0x0000000700107c02 */ /* 0x000fe40008000f00 */
[----:B------:R-:W-:-:S03]  /*1730*/  MOV R17, UR8 ;  /* 0x0000000800117c02 */ /* 0x000fc60008000f00 */
[----:B------:R-:W-:-:S04]  /*1740*/  IMAD.WIDE R16, R12, 0x4, R16 ;  /* 0x000000040c107825 */ /* 0x000fc800078e0210 */
[----:B---3--:R-:W-:-:S05]  /*1750*/  FADD R19, R24, R19 ;  /* 0x0000001318137221 */ /* 0x008fca0000000000 */
[----:B------:R1:W-:Y:S04]  /*1760*/  STG.E desc[UR18][R16.64+-0x600], R19 ;  /* 0xfffa001310007986 */ /* 0x0003e8000c101912 */
[----:B------:R-:W3:Y:S04]  /*1770*/  LDG.E R18, desc[UR18][R14.64+0x200] ;  /* 0x000200120e127981 */ /* 0x000ee8000c1e1900 */
[----:B--2---:R-:W3:Y:S02]  /*1780*/  LDG.E R25, desc[UR18][R20.64+-0x400] ;  /* 0xfffc001214197981 */ /* 0x004ee4000c1e1900 */
[----:B---3--:R-:W-:-:S05]  /*1790*/  FADD R25, R18, R25 ;  /* 0x0000001912197221 */ /* 0x008fca0000000000 */
[----:B------:R2:W-:Y:S04]  /*17a0*/  STG.E desc[UR18][R16.64+-0x400], R25 ;  /* 0xfffc001910007986 */ /* 0x0005e8000c101912 */
[----:B0-----:R-:W3:Y:S04]  /*17b0*/  LDG.E R10, desc[UR18][R14.64+0x400] ;  /* 0x000400120e0a7981 */ /* 0x001ee8000c1e1900 */
[----:B------:R-:W3:Y:S02]  /*17c0*/  LDG.E R11, desc[UR18][R20.64+-0x200] ;  /* 0xfffe0012140b7981 */ /* 0x000ee4000c1e1900 */
[----:B---3--:R-:W-:-:S05]  /*17d0*/  FADD R11, R10, R11 ;  /* 0x0000000b0a0b7221 */ /* 0x008fca0000000000 */
[----:B------:R0:W-:Y:S04]  /*17e0*/  STG.E desc[UR18][R16.64+-0x200], R11 ;  /* 0xfffe000b10007986 */ /* 0x0001e8000c101912 */
[----:B------:R-:W3:Y:S04]  /*17f0*/  LDG.E R10, desc[UR18][R14.64+0x600] ;  /* 0x000600120e0a7981 */ /* 0x000ee8000c1e1900 */
[----:B------:R-:W3:Y:S02]  /*1800*/  LDG.E R27, desc[UR18][R20.64] ;  /* 0x00000012141b7981 */ /* 0x000ee4000c1e1900 */
[----:B---3--:R-:W-:-:S05]  /*1810*/  FADD R27, R10, R27 ;  /* 0x0000001b0a1b7221 */ /* 0x008fca0000000000 */
        /* <DEDUP_REMOVED lines=9> */
[----:B------:R-:W2:Y:S04]  /*18b0*/  LDG.E R10, desc[UR18][R14.64+0xc00] ;  /* 0x000c00120e0a7981 */ /* 0x000ea8000c1e1900 */
[----:B0-----:R-:W2:Y:S01]  /*18c0*/  LDG.E R11, desc[UR18][R20.64+0x600] ;  /* 0x00060012140b7981 */ /* 0x001ea2000c1e1900 */
[----:B------:R-:W-:Y:S01]  /*18d0*/  UIADD3 UR20, UP0, UPT, UR20, 0x2000, URZ ;  /* 0x0000200014147890 */ /* 0x000fe2000ff1e0ff */
[----:B------:R-:W-:Y:S01]  /*18e0*/  IADD3 R12, PT, PT, R12, 0x800, RZ ;  /* 0x000008000c0c7810 */ /* 0x000fe20007ffe0ff */
[----:B------:R-:W-:-:S02]  /*18f0*/  UIADD3 UR11, UPT, UPT, UR11, 0x10, URZ ;  /* 0x000000100b0b7890 */ /* 0x000fc4000fffe0ff */
[----:B------:R-:W-:Y:S02]  /*1900*/  UIADD3.X UR21, UPT, UPT, URZ, UR21, URZ, UP0, !UPT ;  /* 0x00000015ff157290 */ /* 0x000fe400087fe4ff */
[----:B------:R-:W-:Y:S01]  /*1910*/  UISETP.NE.AND UP0, UPT, UR11, URZ, UPT ;  /* 0x000000ff0b00728c */ /* 0x000fe2000bf05270 */
[----:B--2---:R-:W-:-:S05]  /*1920*/  FADD R11, R10, R11 ;  /* 0x0000000b0a0b7221 */ /* 0x004fca0000000000 */
[----:B------:R3:W-:Y:S03]  /*1930*/  STG.E desc[UR18][R16.64+0x600], R11 ;  /* 0x0006000b10007986 */ /* 0x0007e6000c101912 */
[----:B------:R-:W-:Y:S05]  /*1940*/  BRA.U UP0, `(.L_x_25) ;  /* 0xfffffff900ac7547 */ /* 0x000fea000b83ffff */
.L_x_24:
[----:B------:R-:W-:Y:S05]  /*1950*/  @!P0 EXIT ;  /* 0x000000000000894d */ /* 0x000fea0003800000 */
[----:B------:R-:W0:Y:S01]  /*1960*/  S2R R0, SR_TID.X ;  /* 0x0000000000007919 */ /* 0x000e220000002100 */
[----:B------:R-:W-:Y:S02]  /*1970*/  UISETP.GE.U32.AND UP0, UPT, UR31, 0x8, UPT ;  /* 0x000000081f00788c */ /* 0x000fe4000bf06070 */
[----:B------:R-:W-:-:S06]  /*1980*/  ULOP3.LUT UR6, UR10, 0x7, URZ, 0xc0, !UPT ;  /* 0x000000070a067892 */ /* 0x000fcc000f8ec0ff */
[----:B------:R-:W-:Y:S01]  /*1990*/  ISETP.NE.AND P0, PT, RZ, UR6, PT ;  /* 0x00000006ff007c0c */ /* 0x000fe2000bf05270 */
[----:B------:R-:W-:-:S12]  /*19a0*/  BRA.U !UP0, `(.L_x_26) ;  /* 0x0000000108987547 */ /* 0x000fd8000b800000 */
[----:B------:R-:W-:-:S05]  /*19b0*/  MOV R13, UR4 ;  /* 0x00000004000d7c02 */ /* 0x000fca0008000f00 */
[----:B0-----:R-:W-:-:S04]  /*19c0*/  IMAD R13, R13, 0x80, R0 ;  /* 0x000000800d0d7824 */ /* 0x001fc800078e0200 */
[----:B---3--:R-:W-:-:S04]  /*19d0*/  IMAD.WIDE R10, R13, 0x4, R2 ;  /* 0x000000040d0a7825 */ /* 0x008fc800078e0202 */
[C---:B------:R-:W-:Y:S01]  /*19e0*/  IMAD.WIDE R8, R13.reuse, 0x4, R4 ;  /* 0x000000040d087825 */ /* 0x040fe200078e0204 */
[----:B------:R-:W2:Y:S04]  /*19f0*/  LDG.E R14, desc[UR18][R10.64] ;  /* 0x000000120a0e7981 */ /* 0x000ea8000c1e1900 */
[----:B------:R-:W2:Y:S01]  /*1a00*/  LDG.E R15, desc[UR18][R8.64] ;  /* 0x00000012080f7981 */ /* 0x000ea2000c1e1900 */
[----:B------:R-:W-:-:S04]  /*1a10*/  IMAD.WIDE R12, R13, 0x4, R6 ;  /* 0x000000040d0c7825 */ /* 0x000fc800078e0206 */
        /* <DEDUP_REMOVED lines=18> */
[----:B------:R-:W5:Y:S04]  /*1b40*/  LDG.E R14, desc[UR18][R10.64+0xa00] ;  /* 0x000a00120a0e7981 */ /* 0x000f68000c1e1900 */
[----:B-1----:R-:W5:Y:S02]  /*1b50*/  LDG.E R17, desc[UR18][R8.64+0xa00] ;  /* 0x000a001208117981 */ /* 0x002f64000c1e1900 */
[----:B-----5:R-:W-:-:S05]  /*1b60*/  FADD R17, R14, R17 ;  /* 0x000000110e117221 */ /* 0x020fca0000000000 */
[----:B------:R4:W-:Y:S04]  /*1b70*/  STG.E desc[UR18][R12.64+0xa00], R17 ;  /* 0x000a00110c007986 */ /* 0x0009e8000c101912 */
[----:B------:R-:W5:Y:S04]  /*1b80*/  LDG.E R14, desc[UR18][R10.64+0xc00] ;  /* 0x000c00120a0e7981 */ /* 0x000f68000c1e1900 */
[----:B--2---:R-:W5:Y:S02]  /*1b90*/  LDG.E R19, desc[UR18][R8.64+0xc00] ;  /* 0x000c001208137981 */ /* 0x004f64000c1e1900 */
[----:B-----5:R-:W-:-:S05]  /*1ba0*/  FADD R19, R14, R19 ;  /* 0x000000130e137221 */ /* 0x020fca0000000000 */
[----:B------:R4:W-:Y:S04]  /*1bb0*/  STG.E desc[UR18][R12.64+0xc00], R19 ;  /* 0x000c00130c007986 */ /* 0x0009e8000c101912 */
[----:B------:R-:W2:Y:S04]  /*1bc0*/  LDG.E R14, desc[UR18][R10.64+0xe00] ;  /* 0x000e00120a0e7981 */ /* 0x000ea8000c1e1900 */
[----:B---3--:R-:W2:Y:S01]  /*1bd0*/  LDG.E R21, desc[UR18][R8.64+0xe00] ;  /* 0x000e001208157981 */ /* 0x008ea2000c1e1900 */
[----:B------:R-:W-:Y:S01]  /*1be0*/  UIADD3 UR4, UPT, UPT, UR4, 0x8, URZ ;  /* 0x0000000804047890 */ /* 0x000fe2000fffe0ff */
[----:B--2---:R-:W-:-:S05]  /*1bf0*/  FADD R21, R14, R21 ;  /* 0x000000150e157221 */ /* 0x004fca0000000000 */
[----:B------:R4:W-:Y:S06]  /*1c00*/  STG.E desc[UR18][R12.64+0xe00], R21 ;  /* 0x000e00150c007986 */ /* 0x0009ec000c101912 */
.L_x_26:
[----:B------:R-:W-:Y:S05]  /*1c10*/  @!P0 EXIT ;  /* 0x000000000000894d */ /* 0x000fea0003800000 */
[----:B------:R-:W-:Y:S02]  /*1c20*/  UISETP.GE.U32.AND UP0, UPT, UR6, 0x4, UPT ;  /* 0x000000040600788c */ /* 0x000fe4000bf06070 */
[----:B------:R-:W-:-:S06]  /*1c30*/  ULOP3.LUT UR5, UR10, 0x3, URZ, 0xc0, !UPT ;  /* 0x000000030a057892 */ /* 0x000fcc000f8ec0ff */
[----:B------:R-:W-:Y:S01]  /*1c40*/  ISETP.NE.AND P0, PT, RZ, UR5, PT ;  /* 0x00000005ff007c0c */ /* 0x000fe2000bf05270 */
[----:B------:R-:W-:-:S12]  /*1c50*/  BRA.U !UP0, `(.L_x_27) ;  /* 0x0000000108587547 */ /* 0x000fd8000b800000 */
[----:B---3--:R-:W-:-:S04]  /*1c60*/  MOV R11, UR4 ;  /* 0x00000004000b7c02 */ /* 0x008fc80008000f00 */
[----:B0-----:R-:W-:-:S05]  /*1c70*/  LEA R11, R11, R0, 0x7 ;  /* 0x000000000b0b7211 */ /* 0x001fca00078e38ff */
[----:B------:R-:W-:-:S04]  /*1c80*/  IMAD.WIDE R2, R11, 0x4, R2 ;  /* 0x000000040b027825 */ /* 0x000fc800078e0202 */
        /* <DEDUP_REMOVED lines=11> */
[----:B----4-:R-:W2:Y:S02]  /*1d40*/  LDG.E R13, desc[UR18][R4.64+0x400] ;  /* 0x00040012040d7981 */ /* 0x010ea4000c1e1900 */
[----:B--2---:R-:W-:-:S05]  /*1d50*/  FADD R13, R8, R13 ;  /* 0x0000000d080d7221 */ /* 0x004fca0000000000 */
[----:B------:R1:W-:Y:S04]  /*1d60*/  STG.E desc[UR18][R6.64+0x400], R13 ;  /* 0x0004000d06007986 */ /* 0x0003e8000c101912 */
[----:B------:R-:W2:Y:S04]  /*1d70*/  LDG.E R8, desc[UR18][R2.64+0x600] ;  /* 0x0006001202087981 */ /* 0x000ea8000c1e1900 */
[----:B------:R-:W2:Y:S01]  /*1d80*/  LDG.E R15, desc[UR18][R4.64+0x600] ;  /* 0x00060012040f7981 */ /* 0x000ea2000c1e1900 */
[----:B------:R-:W-:Y:S01]  /*1d90*/  UIADD3 UR4, UPT, UPT, UR4, 0x4, URZ ;  /* 0x0000000404047890 */ /* 0x000fe2000fffe0ff */
[----:B--2---:R-:W-:-:S05]  /*1da0*/  FADD R15, R8, R15 ;  /* 0x0000000f080f7221 */ /* 0x004fca0000000000 */
[----:B------:R1:W-:Y:S06]  /*1db0*/  STG.E desc[UR18][R6.64+0x600], R15 ;  /* 0x0006000f06007986 */ /* 0x0003ec000c101912 */
.L_x_27:
[----:B------:R-:W-:Y:S05]  /*1dc0*/  @!P0 EXIT ;  /* 0x000000000000894d */ /* 0x000fea0003800000 */
[----:B-1----:R-:W-:Y:S01]  /*1dd0*/  MOV R9, UR4 ;  /* 0x0000000400097c02 */ /* 0x002fe20008000f00 */
[----:B------:R-:W-:-:S03]  /*1de0*/  UIADD3 UR5, UPT, UPT, -UR5, URZ, URZ ;  /* 0x000000ff05057290 */ /* 0x000fc6000fffe1ff */
[----:B0-----:R-:W-:-:S09]  /*1df0*/  LEA R9, R9, R0, 0x7 ;  /* 0x0000000009097211 */ /* 0x001fd200078e38ff */
.L_x_28:
[----:B------:R-:W-:Y:S01]  /*1e00*/  MOV R4, UR27 ;  /* 0x0000001b00047c02 */ /* 0x000fe20008000f00 */
[----:B------:R-:W-:Y:S01]  /*1e10*/  IMAD.U32 R5, RZ, RZ, UR30 ;  /* 0x0000001eff057e24 */ /* 0x000fe2000f8e00ff */
[----:B------:R-:W-:Y:S02]  /*1e20*/  MOV R6, UR25 ;  /* 0x0000001900067c02 */ /* 0x000fe40008000f00 */
[----:B------:R-:W-:Y:S01]  /*1e30*/  MOV R7, UR26 ;  /* 0x0000001a00077c02 */ /* 0x000fe20008000f00 */
[----:B------:R-:W-:-:S04]  /*1e40*/  IMAD.WIDE R4, R9, 0x4, R4 ;  /* 0x0000000409047825 */ /* 0x000fc800078e0204 */
[----:B------:R-:W-:Y:S02]  /*1e50*/  IMAD.WIDE R6, R9, 0x4, R6 ;  /* 0x0000000409067825 */ /* 0x000fe400078e0206 */
[----:B------:R-:W3:Y:S04]  /*1e60*/  LDG.E R5, desc[UR18][R4.64] ;  /* 0x0000001204057981 */ /* 0x000ee8000c1e1900 */
[----:B------:R-:W3:Y:S01]  /*1e70*/  LDG.E R6, desc[UR18][R6.64] ;  /* 0x0000001206067981 */ /* 0x000ee2000c1e1900 */
[----:B------:R-:W-:Y:S01]  /*1e80*/  UIADD3 UR5, UPT, UPT, UR5, 0x1, URZ ;  /* 0x0000000105057890 */ /* 0x000fe2000fffe0ff */
[----:B0-----:R-:W-:Y:S02]  /*1e90*/  MOV R2, UR22 ;  /* 0x0000001600027c02 */ /* 0x001fe40008000f00 */
[----:B------:R-:W-:-:S03]  /*1ea0*/  MOV R3, UR23 ;  /* 0x0000001700037c02 */ /* 0x000fc60008000f00 */
[----:B------:R-:W-:Y:S01]  /*1eb0*/  ISETP.NE.AND P0, PT, RZ, UR5, PT ;  /* 0x00000005ff007c0c */ /* 0x000fe2000bf05270 */
[----:B------:R-:W-:-:S04]  /*1ec0*/  IMAD.WIDE R2, R9, 0x4, R2 ;  /* 0x0000000409027825 */ /* 0x000fc800078e0202 */
[----:B---3--:R-:W-:-:S05]  /*1ed0*/  FADD R11, R6, R5 ;  /* 0x00000005060b7221 */ /* 0x008fca0000000000 */
[----:B------:R0:W-:Y:S03]  /*1ee0*/  STG.E desc[UR18][R2.64], R11 ;  /* 0x0000000b02007986 */ /* 0x0001e6000c101912 */
[----:B------:R-:W-:Y:S05]  /*1ef0*/  @!P0 EXIT ;  /* 0x000000000000894d */ /* 0x000fea0003800000 */
[----:B------:R-:W-:Y:S01]  /*1f00*/  IADD3 R9, PT, PT, R9, 0x80, RZ ;  /* 0x0000008009097810 */ /* 0x000fe20007ffe0ff */
[----:B------:R-:W-:Y:S06]  /*1f10*/  BRA `(.L_x_28) ;  /* 0xfffffffc00b87947 */ /* 0x000fec000383ffff */
.L_x_29:
[----:B------:R-:W-:-:S00]  /*1f20*/  BRA `(.L_x_29) ;  /* 0xfffffffc00fc7947 */ /* 0x000fc0000383ffff */
[----:B------:R-:W-:-:S00]  /*1f30*/  NOP ;  /* 0x0000000000007918 */ /* 0x000fc00000000000 */
        /* <DEDUP_REMOVED lines=12> */
.L_x_51:


//--------------------- .text._ZN3cub18CUB_300001_SM_10006detail9transform16transform_kernelINS2_10policy_hubILb1EN4cuda3std3__45tupleIJN6thrust24THRUST_300001_SM_1000_NS6detail15normal_iteratorINSA_10device_ptrIfEEEESF_EEEE10policy1000Ei11add_functorSF_JPfSK_EEEvT0_iT1_T2_DpNS2_10kernel_argIT3_EE --------------------------
	.section	.text._ZN3cub18CUB_300001_SM_10006detail9transform16transform_kernelINS2_10policy_hubILb1EN4cuda3std3__45tupleIJN6thrust24THRUST_300001_SM_1000_NS6detail15normal_iteratorINSA_10device_ptrIfEEEESF_EEEE10policy1000Ei11add_functorSF_JPfSK_EEEvT0_iT1_T2_DpNS2_10kernel_argIT3_EE,"ax",@progbits
	.align	128
        .global         _ZN3cub18CUB_300001_SM_10006detail9transform16transform_kernelINS2_10policy_hubILb1EN4cuda3std3__45tupleIJN6thrust24THRUST_300001_SM_1000_NS6detail15normal_iteratorINSA_10device_ptrIfEEEESF_EEEE10policy1000Ei11add_functorSF_JPfSK_EEEvT0_iT1_T2_DpNS2_10kernel_argIT3_EE
        .type           _ZN3cub18CUB_300001_SM_10006detail9transform16transform_kernelINS2_10policy_hubILb1EN4cuda3std3__45tupleIJN6thrust24THRUST_300001_SM_1000_NS6detail15normal_iteratorINSA_10device_ptrIfEEEESF_EEEE10policy1000Ei11add_functorSF_JPfSK_EEEvT0_iT1_T2_DpNS2_10kernel_argIT3_EE,@function
        .size           _ZN3cub18CUB_300001_SM_10006detail9transform16transform_kernelINS2_10policy_hubILb1EN4cuda3std3__45tupleIJN6thrust24THRUST_300001_SM_1000_NS6detail15normal_iteratorINSA_10device_ptrIfEEEESF_EEEE10policy1000Ei11add_functorSF_JPfSK_EEEvT0_iT1_T2_DpNS2_10kernel_argIT3_EE,(.L_x_52 - _ZN3cub18CUB_300001_SM_10006detail9transform16transform_kernelINS2_10policy_hubILb1EN4cuda3std3__45tupleIJN6thrust24THRUST_300001_SM_1000_NS6detail15normal_iteratorINSA_10device_ptrIfEEEESF_EEEE10policy1000Ei11add_functorSF_JPfSK_EEEvT0_iT1_T2_DpNS2_10kernel_argIT3_EE)
        .other          _ZN3cub18CUB_300001_SM_10006detail9transform16transform_kernelINS2_10policy_hubILb1EN4cuda3std3__45tupleIJN6thrust24THRUST_300001_SM_1000_NS6detail15normal_iteratorINSA_10device_ptrIfEEEESF_EEEE10policy1000Ei11add_functorSF_JPfSK_EEEvT0_iT1_T2_DpNS2_10kernel_argIT3_EE,@"STO_CUDA_ENTRY STV_DEFAULT"
_ZN3cub18CUB_300001_SM_10006detail9transform16transform_kernelINS2_10policy_hubILb1EN4cuda3std3__45tupleIJN6thrust24THRUST_300001_SM_1000_NS6detail15normal_iteratorINSA_10device_ptrIfEEEESF_EEEE10policy1000Ei11add_functorSF_JPfSK_EEEvT0_iT1_T2_DpNS2_10kernel_argIT3_EE:
.text._ZN3cub18CUB_300001_SM_10006detail9transform16transform_kernelINS2_10policy_hubILb1EN4cuda3std3__45tupleIJN6thrust24THRUST_300001_SM_1000_NS6detail15normal_iteratorINSA_10device_ptrIfEEEESF_EEEE10policy1000Ei11add_functorSF_JPfSK_EEEvT0_iT1_T2_DpNS2_10kernel_argIT3_EE:
[----:B------:R-:W-:Y:S08]  /*0000*/  LDC R1, c[0x0][0x37c] ;  /* 0x0000df00ff017b82 */ /* 0x000ff00000000800 */
[----:B------:R-:W0:Y:S01]  /*0010*/  LDC.64 R4, c[0x0][0x380] ;  /* 0x0000e000ff047b82 */ /* 0x000e220000000a00 */
[----:B------:R-:W1:Y:S01]  /*0020*/  S2R R25, SR_TID.X ;  /* 0x0000000000197919 */ /* 0x000e620000002100 */
[----:B------:R-:W-:Y:S06]  /*0030*/  BSSY.RECONVERGENT B0, `(.L_x_30) ;  /* 0x000001f000007945 */ /* 0x000fec0003800200 */
[----:B------:R-:W2:Y:S01]  /*0040*/  S2UR UR4, SR_CTAID.X ;  /* 0x00000000000479c3 */ /* 0x000ea20000002500 */
[----:B0-----:R-:W-:-:S05]  /*0050*/  SHF.L.U32 R2, R5, 0x7, RZ ;  /* 0x0000000705027819 */ /* 0x001fca00000006ff */
[----:B--2---:R-:W-:Y:S01]  /*0060*/  IMAD R3, R2, UR4, RZ ;  /* 0x0000000402037c24 */ /* 0x004fe2000f8e02ff */
[----:B-1----:R-:W-:-:S04]  /*0070*/  SHF.L.U32 R11, R25, 0x7, RZ ;  /* 0x00000007190b7819 */ /* 0x002fc800000006ff */
[----:B------:R-:W-:-:S04]  /*0080*/  IADD3 R7, PT, PT, -R3, R4, RZ ;  /* 0x0000000403077210 */ /* 0x000fc80007ffe1ff */
[----:B------:R-:W-:-:S04]  /*0090*/  VIMNMX R0, PT, PT, R2, R7, PT ;  /* 0x0000000702007248 */ /* 0x000fc80003fe0100 */
[----:B------:R-:W-:-:S04]  /*00a0*/  SHF.L.U32 R4, R0, 0x2, RZ ;  /* 0x0000000200047819 */ /* 0x000fc800000006ff */
[----:B------:R-:W-:-:S13]  /*00b0*/  ISETP.GE.AND P0, PT, R11, R4, PT ;  /* 0x000000040b00720c */ /* 0x000fda0003f06270 */
[----:B------:R-:W-:Y:S05]  /*00c0*/  @P0 BRA `(.L_x_31) ;  /* 0x0000000000540947 */ /* 0x000fea0003800000 */
[----:B------:R-:W0:Y:S01]  /*00d0*/  LDC.64 R8, c[0x0][0x398] ;  /* 0x0000e600ff087b82 */ /* 0x000e220000000a00 */
[----:B------:R-:W-:Y:S01]  /*00e0*/  BSSY.RECONVERGENT B1, `(.L_x_32) ;  /* 0x000000a000017945 */ /* 0x000fe20003800200 */
[----:B------:R-:W-:Y:S02]  /*00f0*/  IMAD.MOV.U32 R13, RZ, RZ, R11 ;  /* 0x000000ffff0d7224 */ /* 0x000fe400078e000b */
[----:B0-----:R-:W-:-:S04]  /*0100*/  IMAD.WIDE.U32 R8, R25, 0x80, R8 ;  /* 0x0000008019087825 */ /* 0x001fc800078e0008 */
[----:B------:R-:W-:-:S07]  /*0110*/  IMAD.WIDE R8, R3, 0x4, R8 ;  /* 0x0000000403087825 */ /* 0x000fce00078e0208 */
.L_x_33:
[----:B------:R-:W-:Y:S01]  /*0120*/  IADD3 R13, PT, PT, R13, 0x4000, RZ ;  /* 0x000040000d0d7810 */ /* 0x000fe20007ffe0ff */
[----:B------:R0:W-:Y:S03]  /*0130*/  CCTL.E.PF2 [R8] ;  /* 0x000000000800798f */ /* 0x0001e60000800100 */
[----:B------:R-:W-:Y:S02]  /*0140*/  ISETP.GE.AND P0, PT, R13, R4, PT ;  /* 0x000000040d00720c */ /* 0x000fe40003f06270 */
[----:B0-----:R-:W-:-:S04]  /*0150*/  IADD3 R8, P1, PT, R8, 0x4000, RZ ;  /* 0x0000400008087810 */ /* 0x001fc80007f3e0ff */
[----:B------:R-:W-:-:S07]  /*0160*/  IADD3.X R9, PT, PT, RZ, R9, RZ, P1, !PT ;  /* 0x00000009ff097210 */ /* 0x000fce0000ffe4ff */
[----:B------:R-:W-:Y:S05]  /*0170*/  @!P0 BRA `(.L_x_33) ;  /* 0xfffffffc00e88947 */ /* 0x000fea000383ffff */
[----:B------:R-:W-:Y:S05]  /*0180*/  BSYNC.RECONVERGENT B1 ;  /* 0x0000000000017941 */ /* 0x000fea0003800200 */
.L_x_32:
[----:B------:R-:W0:Y:S02]  /*0190*/  LDC.64 R8, c[0x0][0x3a8] ;  /* 0x0000ea00ff087b82 */ /* 0x000e240000000a00 */
[----:B0-----:R-:W-:-:S04]  /*01a0*/  IMAD.WIDE.U32 R8, R25, 0x80, R8 ;  /* 0x0000008019087825 */ /* 0x001fc800078e0008 */
[----:B------:R-:W-:-:S07]  /*01b0*/  IMAD.WIDE R8, R3, 0x4, R8 ;  /* 0x0000000403087825 */ /* 0x000fce00078e0208 */
.L_x_34:
[----:B------:R-:W-:Y:S01]  /*01c0*/  IADD3 R11, PT, PT, R11, 0x4000, RZ ;  /* 0x000040000b0b7810 */ /* 0x000fe20007ffe0ff */
[----:B------:R0:W-:Y:S03]  /*01d0*/  CCTL.E.PF2 [R8] ;  /* 0x000000000800798f */ /* 0x0001e60000800100 */
[----:B------:R-:W-:Y:S02]  /*01e0*/  ISETP.GE.AND P0, PT, R11, R4, PT ;  /* 0x000000040b00720c */ /* 0x000fe40003f06270 */
[----:B0-----:R-:W-:-:S05]  /*01f0*/  IADD3 R8, P1, PT, R8, 0x4000, RZ ;  /* 0x0000400008087810 */ /* 0x001fca0007f3e0ff */
[----:B------:R-:W-:-:S06]  /*0200*/  IMAD.X R9, RZ, RZ, R9, P1 ;  /* 0x000000ffff097224 */ /* 0x000fcc00008e0609 */
[----:B------:R-:W-:Y:S05]  /*0210*/  @!P0 BRA `(.L_x_34) ;  /* 0xfffffffc00e88947 */ /* 0x000fea000383ffff */
.L_x_31:
[----:B------:R-:W-:Y:S05]  /*0220*/  BSYNC.RECONVERGENT B0 ;  /* 0x0000000000007941 */ /* 0x000fea0003800200 */
.L_x_30:
[----:B------:R-:W0:Y:S01]  /*0230*/  LDCU.128 UR16, c[0x0][0x390] ;  /* 0x00007200ff1077ac */ /* 0x000e220008000c00 */
[----:B------:R-:W-:Y:S01]  /*0240*/  ISETP.GT.AND P0, PT, R2, R7, PT ;  /* 0x000000070200720c */ /* 0x000fe20003f04270 */
[----:B------:R-:W-:Y:S01]  /*0250*/  IMAD.WIDE R14, R3, 0x4, RZ ;  /* 0x00000004030e7825 */ /* 0x000fe200078e02ff */
[----:B------:R-:W1:Y:S01]  /*0260*/  LDCU.64 UR12, c[0x0][0x3a8] ;  /* 0x00007500ff0c77ac */ /* 0x000e620008000a00 */
[----:B------:R-:W2:Y:S01]  /*0270*/  LDCU.64 UR10, c[0x0][0x358] ;  /* 0x00006b00ff0a77ac */ /* 0x000ea20008000a00 */
[C---:B0-----:R-:W-:Y:S02]  /*0280*/  IADD3 R8, P1, PT, R14.reuse, UR18, RZ ;  /* 0x000000120e087c10 */ /* 0x041fe4000ff3e0ff */
[C---:B------:R-:W-:Y:S02]  /*0290*/  IADD3 R12, P3, PT, R14.reuse, UR16, RZ ;  /* 0x000000100e0c7c10 */ /* 0x040fe4000ff7e0ff */
[----:B-1----:R-:W-:Y:S02]  /*02a0*/  IADD3 R10, P2, PT, R14, UR12, RZ ;  /* 0x0000000c0e0a7c10 */ /* 0x002fe4000ff5e0ff */
[----:B------:R-:W-:-:S02]  /*02b0*/  IADD3.X R9, PT, PT, R15, UR19, RZ, P1, !PT ;  /* 0x000000130f097c10 */ /* 0x000fc40008ffe4ff */
[C---:B------:R-:W-:Y:S02]  /*02c0*/  IADD3.X R11, PT, PT, R15.reuse, UR13, RZ, P2, !PT ;  /* 0x0000000d0f0b7c10 */ /* 0x040fe400097fe4ff */
[----:B------:R-:W-:Y:S01]  /*02d0*/  IADD3.X R13, PT, PT, R15, UR17, RZ, P3, !PT ;  /* 0x000000110f0d7c10 */ /* 0x000fe20009ffe4ff */
[----:B--2---:R-:W-:Y:S06]  /*02e0*/  @P0 BRA `(.L_x_35) ;  /* 0x0000000c00380947 */ /* 0x004fec0003800000 */
[----:B------:R-:W-:-:S13]  /*02f0*/  ISETP.GE.AND P0, PT, R5, 0x1, PT ;  /* 0x000000010500780c */ /* 0x000fda0003f06270 */
[----:B------:R-:W-:Y:S05]  /*0300*/  @!P0 EXIT ;  /* 0x000000000000894d */ /* 0x000fea0003800000 */
[----:B------:R-:W-:Y:S01]  /*0310*/  ISETP.GE.U32.AND P0, PT, R5, 0x10, PT ;  /* 0x000000100500780c */ /* 0x000fe20003f06070 */
[----:B------:R-:W-:-:S12]  /*0320*/  HFMA2 R0, -RZ, RZ, 0, 0 ;  /* 0x00000000ff007431 */ /* 0x000fd800000001ff */
[----:B------:R-:W-:Y:S05]  /*0330*/  @!P0 BRA `(.L_x_36) ;  /* 0x0000000400b48947 */ /* 0x000fea0003800000 */
[----:B------:R-:W-:Y:S02]  /*0340*/  R2UR UR4, R14 ;  /* 0x000000000e0472ca */ /* 0x000fe400000e0000 */
[----:B------:R-:W-:Y:S02]  /*0350*/  R2UR UR5, R15 ;  /* 0x000000000f0572ca */ /* 0x000fe400000e0000 */
[----:B------:R-:W0:Y:S01]  /*0360*/  LDC.64 R14, c[0x0][0x398] ;  /* 0x0000e600ff0e7b82 */ /* 0x000e220000000a00 */
[----:B------:R-:W-:Y:S02]  /*0370*/  MOV R6, 0x800 ;  /* 0x0000080000067802 */ /* 0x000fe40000000f00 */
[----:B------:R-:W-:Y:S02]  /*0380*/  MOV R7, 0x0 ;  /* 0x0000000000077802 */ /* 0x000fe40000000f00 */
[----:B------:R-:W-:Y:S01]  /*0390*/  LOP3.LUT R0, R5, 0x7ffffff0, RZ, 0xc0, !PT ;  /* 0x7ffffff005007812 */ /* 0x000fe200078ec0ff */
[----:B------:R-:W-:-:S03]  /*03a0*/  IMAD.WIDE.U32 R6, R25, 0x4, R6 ;  /* 0x0000000419067825 */ /* 0x000fc600078e0006 */
[----:B------:R-:W-:Y:S01]  /*03b0*/  UMOV UR6, UR4 ;  /* 0x0000000400067c82 */ /* 0x000fe20008000000 */
[----:B------:R-:W-:Y:S01]  /*03c0*/  IADD3 R24, PT, PT, -R0, RZ, RZ ;  /* 0x000000ff00187210 */ /* 0x000fe20007ffe1ff */
[----:B------:R-:W-:Y:S01]  /*03d0*/  UIADD3 UR4, UP2, UPT, UR6, 0x600, URZ ;  /* 0x0000060006047890 */ /* 0x000fe2000ff5e0ff */
[----:B------:R-:W-:Y:S01]  /*03e0*/  UMOV UR7, UR5 ;  /* 0x0000000500077c82 */ /* 0x000fe20008000000 */
[C---:B------:R-:W-:Y:S02]  /*03f0*/  IADD3 R2, P0, PT, R6.reuse, UR12, RZ ;  /* 0x0000000c06027c10 */ /* 0x040fe4000ff1e0ff */
[----:B------:R-:W-:Y:S01]  /*0400*/  UIADD3 UR8, UP0, UPT, UR4, UR18, URZ ;  /* 0x0000001204087290 */ /* 0x000fe2000ff1e0ff */
[----:B------:R-:W-:Y:S01]  /*0410*/  IADD3 R4, P1, PT, R6, UR16, RZ ;  /* 0x0000001006047c10 */ /* 0x000fe2000ff3e0ff */
[----:B------:R-:W-:Y:S01]  /*0420*/  UIADD3.X UR5, UPT, UPT, URZ, UR7, URZ, UP2, !UPT ;  /* 0x00000007ff057290 */ /* 0x000fe200097fe4ff */
[C---:B------:R-:W-:Y:S01]  /*0430*/  IADD3.X R6, PT, PT, R7.reuse, UR13, RZ, P0, !PT ;  /* 0x0000000d07067c10 */ /* 0x040fe200087fe4ff */
[----:B------:R-:W-:Y:S01]  /*0440*/  UIADD3 UR4, UP2, UPT, UR4, UR12, URZ ;  /* 0x0000000c04047290 */ /* 0x000fe2000ff5e0ff */
[----:B------:R-:W-:Y:S01]  /*0450*/  IADD3.X R7, PT, PT, R7, UR17, RZ, P1, !PT ;  /* 0x0000001107077c10 */ /* 0x000fe20008ffe4ff */
[----:B------:R-:W-:-:S02]  /*0460*/  UIADD3 UR9, UP1, UPT, UR6, UR16, URZ ;  /* 0x0000001006097290 */ /* 0x000fc4000ff3e0ff */
[----:B------:R-:W-:Y:S01]  /*0470*/  UIADD3.X UR14, UPT, UPT, UR5, UR13, URZ, UP2, !UPT ;  /* 0x0000000d050e7290 */ /* 0x000fe200097fe4ff */
[C---:B0-----:R-:W-:Y:S01]  /*0480*/  IMAD.WIDE.U32 R14, R25.reuse, 0x4, R14 ;  /* 0x00000004190e7825 */ /* 0x041fe200078e000e */
[----:B------:R-:W-:Y:S02]  /*0490*/  UIADD3.X UR12, UPT, UPT, UR7, UR17, URZ, UP1, !UPT ;  /* 0x00000011070c7290 */ /* 0x000fe40008ffe4ff */
[----:B------:R-:W-:Y:S01]  /*04a0*/  UIADD3.X UR5, UPT, UPT, UR5, UR19, URZ, UP0, !UPT ;  /* 0x0000001305057290 */ /* 0x000fe200087fe4ff */
[----:B------:R-:W-:-:S11]  /*04b0*/  VIADD R25, R25, 0x480 ;  /* 0x0000048019197836 */ /* 0x000fd60000000000 */
.L_x_37:
[----:B------:R-:W-:Y:S02]  /*04c0*/  IADD3 R26, P0, PT, R14, UR6, RZ ;  /* 0x000000060e1a7c10 */ /* 0x000fe4000ff1e0ff */
[----:B--2---:R-:W-:Y:S02]  /*04d0*/  IADD3 R22, P1, PT, R2, UR6, RZ ;  /* 0x0000000602167c10 */ /* 0x004fe4000ff3e0ff */
        /* <DEDUP_REMOVED lines=16> */
[----:B------:R-:W0:Y:S04]  /*05e0*/  LDG.E R16, desc[UR10][R26.64+0x600] ;  /* 0x0006000a1a107981 */ /* 0x000e28000c1e1900 */
[----:B------:R-:W0:Y:S02]  /*05f0*/  LDG.E R20, desc[UR10][R22.64+-0x200] ;  /* 0xfffe000a16147981 */ /* 0x000e24000c1e1900 */
[----:B0-----:R-:W-:-:S05]  /*0600*/  FADD R17, R16, R20 ;  /* 0x0000001410117221 */ /* 0x001fca0000000000 */
[----:B------:R0:W-:Y:S04]  /*0610*/  STG.E desc[UR10][R18.64+-0x200], R17 ;  /* 0xfffe001112007986 */ /* 0x0001e8000c10190a */
[----:B------:R-:W1:Y:S04]  /*0620*/  LDG.E R16, desc[UR10][R26.64+0x800] ;  /* 0x0008000a1a107981 */ /* 0x000e68000c1e1900 */
[----:B------:R-:W1:Y:S02]  /*0630*/  LDG.E R20, desc[UR10][R22.64] ;  /* 0x0000000a16147981 */ /* 0x000e64000c1e1900 */
[----:B-1----:R-:W-:-:S05]  /*0640*/  FADD R21, R16, R20 ;  /* 0x0000001410157221 */ /* 0x002fca0000000000 */
[----:B------:R-:W-:Y:S04]  /*0650*/  STG.E desc[UR10][R18.64], R21 ;  /* 0x0000001512007986 */ /* 0x000fe8000c10190a */
        /* <DEDUP_REMOVED lines=8> */
[----:B------:R-:W1:Y:S04]  /*06e0*/  LDG.E R16, desc[UR10][R26.64+0xe00] ;  /* 0x000e000a1a107981 */ /* 0x000e68000c1e1900 */
[----:B0-----:R-:W1:Y:S02]  /*06f0*/  LDG.E R17, desc[UR10][R22.64+0x600] ;  /* 0x0006000a16117981 */ /* 0x001e64000c1e1900 */
[----:B-1----:R-:W-:-:S05]  /*0700*/  FADD R29, R16, R17 ;  /* 0x00000011101d7221 */ /* 0x002fca0000000000 */
[----:B------:R0:W-:Y:S04]  /*0710*/  STG.E desc[UR10][R18.64+0x600], R29 ;  /* 0x0006001d12007986 */ /* 0x0001e8000c10190a */
[----:B--2---:R-:W2:Y:S04]  /*0720*/  LDG.E R28, desc[UR10][R26.64+0x1000] ;  /* 0x0010000a1a1c7981 */ /* 0x004ea8000c1e1900 */
[----:B------:R-:W2:Y:S01]  /*0730*/  LDG.E R23, desc[UR10][R22.64+0x800] ;  /* 0x0008000a16177981 */ /* 0x000ea2000c1e1900 */
[----:B------:R-:W-:Y:S01]  /*0740*/  MOV R20, UR4 ;  /* 0x0000000400147c02 */ /* 0x000fe20008000f00 */
[----:B------:R-:W-:Y:S01]  /*0750*/  IMAD.U32 R16, RZ, RZ, UR8 ;  /* 0x00000008ff107e24 */ /* 0x000fe2000f8e00ff */
[----:B------:R-:W-:-:S02]  /*0760*/  MOV R21, UR14 ;  /* 0x0000000e00157c02 */ /* 0x000fc40008000f00 */
[----:B------:R-:W-:Y:S01]  /*0770*/  MOV R17, UR5 ;  /* 0x0000000500117c02 */ /* 0x000fe20008000f00 */
[----:B------:R-:W-:-:S04]  /*0780*/  IMAD.WIDE R20, R25, 0x4, R20 ;  /* 0x0000000419147825 */ /* 0x000fc800078e0214 */
[----:B------:R-:W-:-:S04]  /*0790*/  IMAD.WIDE R16, R25, 0x4, R16 ;  /* 0x0000000419107825 */ /* 0x000fc800078e0210 */
[----:B--2---:R-:W-:-:S05]  /*07a0*/  FADD R28, R28, R23 ;  /* 0x000000171c1c7221 */ /* 0x004fca0000000000 */
[----:B------:R1:W-:Y:S04]  /*07b0*/  STG.E desc[UR10][R18.64+0x800], R28 ;  /* 0x0008001c12007986 */ /* 0x0003e8000c10190a */
[----:B0-----:R-:W2:Y:S04]  /*07c0*/  LDG.E R29, desc[UR10][R16.64+-0x600] ;  /* 0xfffa000a101d7981 */ /* 0x001ea8000c1e1900 */
[----:B------:R-:W2:Y:S01]  /*07d0*/  LDG.E R26, desc[UR10][R20.64+-0x600] ;  /* 0xfffa000a141a7981 */ /* 0x000ea2000c1e1900 */
[----:B------:R-:W-:Y:S02]  /*07e0*/  MOV R22, UR9 ;  /* 0x0000000900167c02 */ /* 0x000fe40008000f00 */
[----:B------:R-:W-:-:S03]  /*07f0*/  MOV R23, UR12 ;  /* 0x0000000c00177c02 */ /* 0x000fc60008000f00 */
[----:B------:R-:W-:-:S04]  /*0800*/  IMAD.WIDE R22, R25, 0x4, R22 ;  /* 0x0000000419167825 */ /* 0x000fc800078e0216 */
[----:B--2---:R-:W-:-:S05]  /*0810*/  FADD R29, R29, R26 ;  /* 0x0000001a1d1d7221 */ /* 0x004fca0000000000 */
[----:B------:R0:W-:Y:S04]  /*0820*/  STG.E desc[UR10][R22.64], R29 ;  /* 0x0000001d16007986 */ /* 0x0001e8000c10190a */
[----:B------:R-:W2:Y:S04]  /*0830*/  LDG.E R26, desc[UR10][R16.64+-0x400] ;  /* 0xfffc000a101a7981 */ /* 0x000ea8000c1e1900 */
[----:B------:R-:W2:Y:S02]  /*0840*/  LDG.E R27, desc[UR10][R20.64+-0x400] ;  /* 0xfffc000a141b7981 */ /* 0x000ea4000c1e1900 */
[----:B--2---:R-:W-:-:S05]  /*0850*/  FADD R27, R26, R27 ;  /* 0x0000001b1a1b7221 */ /* 0x004fca0000000000 */
[----:B------:R2:W-:Y:S04]  /*0860*/  STG.E desc[UR10][R22.64+0x200], R27 ;  /* 0x0002001b16007986 */ /* 0x0005e8000c10190a */
[----:B-1----:R-:W3:Y:S04]  /*0870*/  LDG.E R18, desc[UR10][R16.64+-0x200] ;  /* 0xfffe000a10127981 */ /* 0x002ee8000c1e1900 */
[----:B------:R-:W3:Y:S02]  /*0880*/  LDG.E R19, desc[UR10][R20.64+-0x200] ;  /* 0xfffe000a14137981 */ /* 0x000ee4000c1e1900 */
[----:B---3--:R-:W-:-:S05]  /*0890*/  FADD R19, R18, R19 ;  /* 0x0000001312137221 */ /* 0x008fca0000000000 */
[----:B------:R1:W-:Y:S04]  /*08a0*/  STG.E desc[UR10][R22.64+0x400], R19 ;  /* 0x0004001316007986 */ /* 0x0003e8000c10190a */
[----:B------:R-:W0:Y:S04]  /*08b0*/  LDG.E R18, desc[UR10][R16.64] ;  /* 0x0000000a10127981 */ /* 0x000e28000c1e1900 */
[----:B------:R-:W0:Y:S02]  /*08c0*/  LDG.E R26, desc[UR10][R20.64] ;  /* 0x0000000a141a7981 */ /* 0x000e24000c1e1900 */
[----:B0-----:R-:W-:-:S05]  /*08d0*/  FADD R29, R18, R26 ;  /* 0x0000001a121d7221 */ /* 0x001fca0000000000 */
[----:B------:R0:W-:Y:S04]  /*08e0*/  STG.E desc[UR10][R22.64+0x600], R29 ;  /* 0x0006001d16007986 */ /* 0x0001e8000c10190a */
[----:B------:R-:W2:Y:S04]  /*08f0*/  LDG.E R18, desc[UR10][R16.64+0x200] ;  /* 0x0002000a10127981 */ /* 0x000ea8000c1e1900 */
[----:B------:R-:W2:Y:S02]  /*0900*/  LDG.E R26, desc[UR10][R20.64+0x200] ;  /* 0x0002000a141a7981 */ /* 0x000ea4000c1e1900 */
[----:B--2---:R-:W-:-:S05]  /*0910*/  FADD R27, R18, R26 ;  /* 0x0000001a121b7221 */ /* 0x004fca0000000000 */
[----:B------:R2:W-:Y:S04]  /*0920*/  STG.E desc[UR10][R22.64+0x800], R27 ;  /* 0x0008001b16007986 */ /* 0x0005e8000c10190a */
[----:B------:R-:W1:Y:S04]  /*0930*/  LDG.E R18, desc[UR10][R16.64+0x400] ;  /* 0x0004000a10127981 */ /* 0x000e68000c1e1900 */
[----:B------:R-:W1:Y:S02]  /*0940*/  LDG.E R26, desc[UR10][R20.64+0x400] ;  /* 0x0004000a141a7981 */ /* 0x000e64000c1e1900 */
[----:B-1----:R-:W-:-:S05]  /*0950*/  FADD R19, R18, R26 ;  /* 0x0000001a12137221 */ /* 0x002fca0000000000 */
[----:B------:R2:W-:Y:S04]  /*0960*/  STG.E desc[UR10][R22.64+0xa00], R19 ;  /* 0x000a001316007986 */ /* 0x0005e8000c10190a */
[----:B------:R-:W0:Y:S04]  /*0970*/  LDG.E R18, desc[UR10][R16.64+0x600] ;  /* 0x0006000a10127981 */ /* 0x000e28000c1e1900 */
[----:B------:R-:W0:Y:S01]  /*0980*/  LDG.E R26, desc[UR10][R20.64+0x600] ;  /* 0x0006000a141a7981 */ /* 0x000e22000c1e1900 */
[----:B------:R-:W-:Y:S01]  /*0990*/  VIADD R24, R24, 0x10 ;  /* 0x0000001018187836 */ /* 0x000fe20000000000 */
[----:B------:R-:W-:Y:S01]  /*09a0*/  UIADD3 UR6, UP0, UPT, UR6, 0x2000, URZ ;  /* 0x0000200006067890 */ /* 0x000fe2000ff1e0ff */
[----:B------:R-:W-:-:S03]  /*09b0*/  IADD3 R25, PT, PT, R25, 0x800, RZ ;  /* 0x0000080019197810 */ /* 0x000fc60007ffe0ff */
[----:B------:R-:W-:Y:S01]  /*09c0*/  ISETP.NE.AND P0, PT, R24, RZ, PT ;  /* 0x000000ff1800720c */ /* 0x000fe20003f05270 */
[----:B------:R-:W-:Y:S01]  /*09d0*/  UIADD3.X UR7, UPT, UPT, URZ, UR7, URZ, UP0, !UPT ;  /* 0x00000007ff077290 */ /* 0x000fe200087fe4ff */
[----:B0-----:R-:W-:-:S05]  /*09e0*/  FADD R29, R18, R26 ;  /* 0x0000001a121d7221 */ /* 0x001fca0000000000 */
[----:B------:R2:W-:Y:S06]  /*09f0*/  STG.E desc[UR10][R22.64+0xc00], R29 ;  /* 0x000c001d16007986 */ /* 0x0005ec000c10190a */
[----:B------:R-:W-:Y:S05]  /*0a00*/  @P0 BRA `(.L_x_37) ;  /* 0xfffffff800ac0947 */ /* 0x000fea000383ffff */
.L_x_36:
[----:B------:R-:W-:-:S04]  /*0a10*/  LOP3.LUT R2, R5, 0xf, RZ, 0xc0, !PT ;  /* 0x0000000f05027812 */ /* 0x000fc800078ec0ff */
[----:B------:R-:W-:-:S13]  /*0a20*/  ISETP.NE.AND P0, PT, R2, RZ, PT ;  /* 0x000000ff0200720c */ /* 0x000fda0003f05270 */
[----:B------:R-:W-:Y:S05]  /*0a30*/  @!P0 EXIT ;  /* 0x000000000000894d */ /* 0x000fea0003800000 */
[----:B------:R-:W0:Y:S01]  /*0a40*/  S2R R7, SR_TID.X ;  /* 0x0000000000077919 */ /* 0x000e220000002100 */
[----:B------:R-:W-:Y:S02]  /*0a50*/  ISETP.GE.U32.AND P0, PT, R2, 0x8, PT ;  /* 0x000000080200780c */ /* 0x000fe40003f06070 */
[----:B------:R-:W-:-:S04]  /*0a60*/  LOP3.LUT R4, R5, 0x7, RZ, 0xc0, !PT ;  /* 0x0000000705047812 */ /* 0x000fc800078ec0ff */
[----:B------:R-:W-:-:S07]  /*0a70*/  ISETP.NE.AND P1, PT, R4, RZ, PT ;  /* 0x000000ff0400720c */ /* 0x000fce0003f25270 */
[----:B------:R-:W-:Y:S06]  /*0a80*/  @!P0 BRA `(.L_x_38) ;  /* 0x0000000000948947 */ /* 0x000fec0003800000 */
[----:B0-2---:R-:W-:-:S05]  /*0a90*/  LEA R19, R0, R7, 0x7 ;  /* 0x0000000700137211 */ /* 0x005fca00078e38ff */
        /* <DEDUP_REMOVED lines=33> */
[----:B------:R-:W-:Y:S01]  /*0cb0*/  IADD3 R0, PT, PT, R0, 0x8, RZ ;  /* 0x0000000800007810 */ /* 0x000fe20007ffe0ff */
[----:B--2---:R-:W-:-:S05]  /*0cc0*/  FADD R27, R2, R27 ;  /* 0x0000001b021b7221 */ /* 0x004fca0000000000 */
[----:B------:R4:W-:Y:S02]  /*0cd0*/  STG.E desc[UR10][R18.64+0xe00], R27 ;  /* 0x000e001b12007986 */ /* 0x0009e4000c10190a */
.L_x_38:
[----:B------:R-:W-:Y:S05]  /*0ce0*/  @!P1 EXIT ;  /* 0x000000000000994d */ /* 0x000fea0003800000 */
[----:B------:R-:W-:Y:S02]  /*0cf0*/  ISETP.GE.U32.AND P0, PT, R4, 0x4, PT ;  /* 0x000000040400780c */ /* 0x000fe40003f06070 */
[----:B------:R-:W-:-:S04]  /*0d00*/  LOP3.LUT R5, R5, 0x3, RZ, 0xc0, !PT ;  /* 0x0000000305057812 */ /* 0x000fc800078ec0ff */
[----:B------:R-:W-:-:S07]  /*0d10*/  ISETP.NE.AND P1, PT, R5, RZ, PT ;  /* 0x000000ff0500720c */ /* 0x000fce0003f25270 */
[----:B------:R-:W-:Y:S06]  /*0d20*/  @!P0 BRA `(.L_x_39) ;  /* 0x0000000000548947 */ /* 0x000fec0003800000 */
[----:B0-----:R-:W-:-:S05]  /*0d30*/  LEA R17, R0, R7, 0x7 ;  /* 0x0000000700117211 */ /* 0x001fca00078e38ff */
[----:B------:R-:W-:-:S04]  /*0d40*/  IMAD.WIDE R8, R17, 0x4, R8 ;  /* 0x0000000411087825 */ /* 0x000fc800078e0208 */
[C---:B------:R-:W-:Y:S01]  /*0d50*/  IMAD.WIDE R10, R17.reuse, 0x4, R10 ;  /* 0x00000004110a7825 */ /* 0x040fe200078e020a */
[----:B------:R-:W3:Y:S04]  /*0d60*/  LDG.E R2, desc[UR10][R8.64] ;  /* 0x0000000a08027981 */ /* 0x000ee8000c1e1900 */
[----:B------:R-:W3:Y:S01]  /*0d70*/  LDG.E R15, desc[UR10][R10.64] ;  /* 0x0000000a0a0f7981 */ /* 0x000ee2000c1e1900 */
[----:B------:R-:W-:-:S04]  /*0d80*/  IMAD.WIDE R12, R17, 0x4, R12 ;  /* 0x00000004110c7825 */ /* 0x000fc800078e020c */
[----:B---3--:R-:W-:-:S05]  /*0d90*/  FADD R15, R2, R15 ;  /* 0x0000000f020f7221 */ /* 0x008fca0000000000 */
[----:B------:R1:W-:Y:S04]  /*0da0*/  STG.E desc[UR10][R12.64], R15 ;  /* 0x0000000f0c007986 */ /* 0x0003e8000c10190a */
[----:B------:R-:W3:Y:S04]  /*0db0*/  LDG.E R2, desc[UR10][R8.64+0x200] ;  /* 0x0002000a08027981 */ /* 0x000ee8000c1e1900 */
[----:B------:R-:W3:Y:S02]  /*0dc0*/  LDG.E R17, desc[UR10][R10.64+0x200] ;  /* 0x0002000a0a117981 */ /* 0x000ee4000c1e1900 */
[----:B---3--:R-:W-:-:S05]  /*0dd0*/  FADD R17, R2, R17 ;  /* 0x0000001102117221 */ /* 0x008fca0000000000 */
[----:B------:R1:W-:Y:S04]  /*0de0*/  STG.E desc[UR10][R12.64+0x200], R17 ;  /* 0x000200110c007986 */ /* 0x0003e8000c10190a */
[----:B------:R-:W3:Y:S04]  /*0df0*/  LDG.E R2, desc[UR10][R8.64+0x400] ;  /* 0x0004000a08027981 */ /* 0x000ee8000c1e1900 */
[----:B--2-4-:R-:W3:Y:S02]  /*0e00*/  LDG.E R19, desc[UR10][R10.64+0x400] ;  /* 0x0004000a0a137981 */ /* 0x014ee4000c1e1900 */
[----:B---3--:R-:W-:-:S05]  /*0e10*/  FADD R19, R2, R19 ;  /* 0x0000001302137221 */ /* 0x008fca0000000000 */
[----:B------:R1:W-:Y:S04]  /*0e20*/  STG.E desc[UR10][R12.64+0x400], R19 ;  /* 0x000400130c007986 */ /* 0x0003e8000c10190a */
[----:B------:R-:W2:Y:S04]  /*0e30*/  LDG.E R2, desc[UR10][R8.64+0x600] ;  /* 0x0006000a08027981 */ /* 0x000ea8000c1e1900 */
[----:B------:R-:W2:Y:S01]  /*0e40*/  LDG.E R21, desc[UR10][R10.64+0x600] ;  /* 0x0006000a0a157981 */ /* 0x000ea2000c1e1900 */
[----:B------:R-:W-:Y:S02]  /*0e50*/  VIADD R0, R0, 0x4 ;  /* 0x0000000400007836 */ /* 0x000fe40000000000 */
[----:B--2---:R-:W-:-:S05]  /*0e60*/  FADD R21, R2, R21 ;  /* 0x0000001502157221 */ /* 0x004fca0000000000 */
[----:B------:R1:W-:Y:S02]  /*0e70*/  STG.E desc[UR10][R12.64+0x600], R21 ;  /* 0x000600150c007986 */ /* 0x0003e4000c10190a */
.L_x_39:
[----:B------:R-:W-:Y:S05]  /*0e80*/  @!P1 EXIT ;  /* 0x000000000000994d */ /* 0x000fea0003800000 */
[----:B------:R-:W3:Y:S01]  /*0e90*/  LDC.64 R8, c[0x0][0x390] ;  /* 0x0000e400ff087b82 */ /* 0x000ee20000000a00 */
[----:B01----:R-:W-:Y:S02]  /*0ea0*/  LEA R15, R0, R7, 0x7 ;  /* 0x00000007000f7211 */ /* 0x003fe400078e38ff */
[----:B------:R-:W-:-:S05]  /*0eb0*/  IADD3 R0, PT, PT, -R5, RZ, RZ ;  /* 0x000000ff05007210 */ /* 0x000fca0007ffe1ff */
[----:B------:R-:W0:Y:S08]  /*0ec0*/  LDC.64 R10, c[0x0][0x3a8] ;  /* 0x0000ea00ff0a7b82 */ /* 0x000e300000000a00 */
[----:B------:R-:W1:Y:S01]  /*0ed0*/  LDC.64 R12, c[0x0][0x398] ;  /* 0x0000e600ff0c7b82 */ /* 0x000e620000000a00 */
[----:B---3--:R-:W-:-:S04]  /*0ee0*/  IMAD.WIDE R6, R3, 0x4, R8 ;  /* 0x0000000403067825 */ /* 0x008fc800078e0208 */
[----:B0-----:R-:W-:-:S04]  /*0ef0*/  IMAD.WIDE R8, R3, 0x4, R10 ;  /* 0x0000000403087825 */ /* 0x001fc800078e020a */
[----:B-1----:R-:W-:-:S07]  /*0f00*/  IMAD.WIDE R2, R3, 0x4, R12 ;  /* 0x0000000403027825 */ /* 0x002fce00078e020c */
.L_x_40:
[----:B------:R-:W-:-:S04]  /*0f10*/  IMAD.WIDE R10, R15, 0x4, R8 ;  /* 0x000000040f0a7825 */ /* 0x000fc800078e0208 */
[C---:B------:R-:W-:Y:S02]  /*0f20*/  IMAD.WIDE R12, R15.reuse, 0x4, R2 ;  /* 0x000000040f0c7825 */ /* 0x040fe400078e0202 */
[----:B------:R-:W3:Y:S04]  /*0f30*/  LDG.E R11, desc[UR10][R10.64] ;  /* 0x0000000a0a0b7981 */ /* 0x000ee8000c1e1900 */
[----:B------:R-:W3:Y:S01]  /*0f40*/  LDG.E R12, desc[UR10][R12.64] ;  /* 0x0000000a0c0c7981 */ /* 0x000ee2000c1e1900 */
[C---:B0-----:R-:W-:Y:S01]  /*0f50*/  IMAD.WIDE R4, R15.reuse, 0x4, R6 ;  /* 0x000000040f047825 */ /* 0x041fe200078e0206 */
[----:B------:R-:W-:Y:S02]  /*0f60*/  IADD3 R0, PT, PT, R0, 0x1, RZ ;  /* 0x0000000100007810 */ /* 0x000fe40007ffe0ff */
[----:B------:R-:W-:-:S02]  /*0f70*/  IADD3 R15, PT, PT, R15, 0x80, RZ ;  /* 0x000000800f0f7810 */ /* 0x000fc40007ffe0ff */
[----:B------:R-:W-:Y:S01]  /*0f80*/  ISETP.NE.AND P0, PT, R0, RZ, PT ;  /* 0x000000ff0000720c */ /* 0x000fe20003f05270 */
[----:B---3--:R-:W-:-:S05]  /*0f90*/  FADD R17, R12, R11 ;  /* 0x0000000b0c117221 */ /* 0x008fca0000000000 */
[----:B------:R0:W-:Y:S07]  /*0fa0*/  STG.E desc[UR10][R4.64], R17 ;  /* 0x0000001104007986 */ /* 0x0001ee000c10190a */
[----:B------:R-:W-:Y:S05]  /*0fb0*/  @P0 BRA `(.L_x_40) ;  /* 0xfffffffc00d40947 */ /* 0x000fea000383ffff */
[----:B------:R-:W-:Y:S05]  /*0fc0*/  EXIT ;  /* 0x000000000000794d */ /* 0x000fea0003800000 */
.L_x_35:
[----:B------:R-:W-:-:S13]  /*0fd0*/  ISETP.GE.AND P0, PT, R5, 0x1, PT ;  /* 0x000000010500780c */ /* 0x000fda0003f06270 */
[----:B------:R-:W-:Y:S05]  /*0fe0*/  @!P0 EXIT ;  /* 0x000000000000894d */ /* 0x000fea0003800000 */
[----:B------:R-:W0:Y:S01]  /*0ff0*/  S2R R2, SR_TID.X ;  /* 0x0000000000027919 */ /* 0x000e220000002100 */
[C---:B------:R-:W-:Y:S01]  /*1000*/  ISETP.GE.U32.AND P0, PT, R5.reuse, 0x8, PT ;  /* 0x000000080500780c */ /* 0x040fe20003f06070 */
[----:B------:R-:W-:Y:S01]  /*1010*/  IMAD.MOV.U32 R3, RZ, RZ, RZ ;  /* 0x000000ffff037224 */ /* 0x000fe200078e00ff */
[----:B------:R-:W-:-:S11]  /*1020*/  LOP3.LUT R23, R5, 0x7, RZ, 0xc0, !PT ;  /* 0x0000000705177812 */ /* 0x000fd600078ec0ff */
[----:B------:R-:W-:Y:S05]  /*1030*/  @!P0 BRA `(.L_x_41) ;  /* 0x0000000000f88947 */ /* 0x000fea0003800000 */
[----:B------:R-:W-:Y:S02]  /*1040*/  LOP3.LUT R3, R5, 0x7ffffff8, RZ, 0xc0, !PT ;  /* 0x7ffffff805037812 */ /* 0x000fe400078ec0ff */
[----:B------:R-:W-:-:S07]  /*1050*/  MOV R16, RZ ;  /* 0x000000ff00107202 */ /* 0x000fce0000000f00 */
.L_x_44:
[----:B0-----:R-:W-:-:S04]  /*1060*/  LEA R17, R16, R2, 0x7 ;  /* 0x0000000210117211 */ /* 0x001fc800078e38ff */
[----:B------:R-:W-:-:S13]  /*1070*/  ISETP.GE.AND P0, PT, R17, R0, PT ;  /* 0x000000001100720c */ /* 0x000fda0003f06270 */
[----:B------:R-:W-:-:S04]  /*1080*/  @!P0 IMAD.WIDE.U32 R18, R17, 0x4, R8 ;  /* 0x0000000411128825 */ /* 0x000fc800078e0008 */
[C---:B------:R-:W-:Y:S02]  /*1090*/  @!P0 IMAD.WIDE.U32 R20, R17.reuse, 0x4, R10 ;  /* 0x0000000411148825 */ /* 0x040fe400078e000a */
[----:B------:R-:W2:Y:S04]  /*10a0*/  @!P0 LDG.E R18, desc[UR10][R18.64] ;  /* 0x0000000a12128981 */ /* 0x000ea8000c1e1900 */
[----:B------:R-:W2:Y:S01]  /*10b0*/  @!P0 LDG.E R21, desc[UR10][R20.64] ;  /* 0x0000000a14158981 */ /* 0x000ea2000c1e1900 */
[C---:B------:R-:W-:Y:S01]  /*10c0*/  IADD3 R27, PT, PT, R17.reuse, 0x80, RZ ;  /* 0x00000080111b7810 */ /* 0x040fe20007ffe0ff */
[----:B------:R-:W-:-:S03]  /*10d0*/  @!P0 IMAD.WIDE.U32 R4, R17, 0x4, R12 ;  /* 0x0000000411048825 */ /* 0x000fc600078e000c */
[C---:B------:R-:W-:Y:S01]  /*10e0*/  ISETP.GE.AND P1, PT, R27.reuse, R0, PT ;  /* 0x000000001b00720c */ /* 0x040fe20003f26270 */
[----:B------:R-:W-:-:S04]  /*10f0*/  IMAD.WIDE R14, R27, 0x4, R8 ;  /* 0x000000041b0e7825 */ /* 0x000fc800078e0208 */
[----:B------:R-:W-:-:S04]  /*1100*/  IMAD.WIDE R6, R27, 0x4, R10 ;  /* 0x000000041b067825 */ /* 0x000fc800078e020a */
[----:B--2---:R-:W-:-:S05]  /*1110*/  @!P0 FADD R25, R18, R21 ;  /* 0x0000001512198221 */ /* 0x004fca0000000000 */
[----:B------:R0:W-:Y:S04]  /*1120*/  @!P0 STG.E desc[UR10][R4.64], R25 ;  /* 0x0000001904008986 */ /* 0x0001e8000c10190a */
[----:B------:R-:W2:Y:S04]  /*1130*/  @!P1 LDG.E R22, desc[UR10][R14.64] ;  /* 0x0000000a0e169981 */ /* 0x000ea8000c1e1900 */
[----:B------:R-:W2:Y:S01]  /*1140*/  @!P1 LDG.E R29, desc[UR10][R6.64] ;  /* 0x0000000a061d9981 */ /* 0x000ea2000c1e1900 */
[----:B------:R-:W-:-:S04]  /*1150*/  IADD3 R19, PT, PT, R17, 0x100, RZ ;  /* 0x0000010011137810 */ /* 0x000fc80007ffe0ff */
[----:B------:R-:W-:Y:S01]  /*1160*/  ISETP.GE.AND P0, PT, R19, R0, PT ;  /* 0x000000001300720c */ /* 0x000fe20003f06270 */
[----:B------:R-:W-:-:S04]  /*1170*/  IMAD.WIDE R18, R27, 0x4, R12 ;  /* 0x000000041b127825 */ /* 0x000fc800078e020c */
[----:B--2---:R-:W-:-:S05]  /*1180*/  @!P1 FADD R29, R22, R29 ;  /* 0x0000001d161d9221 */ /* 0x004fca0000000000 */
[----:B------:R-:W-:Y:S04]  /*1190*/  @!P1 STG.E desc[UR10][R18.64], R29 ;  /* 0x0000001d12009986 */ /* 0x000fe8000c10190a */
[----:B------:R-:W2:Y:S04]  /*11a0*/  @!P0 LDG.E R20, desc[UR10][R14.64+0x200] ;  /* 0x0002000a0e148981 */ /* 0x000ea8000c1e1900 */
[----:B------:R-:W2:Y:S01]  /*11b0*/  @!P0 LDG.E R21, desc[UR10][R6.64+0x200] ;  /* 0x0002000a06158981 */ /* 0x000ea2000c1e1900 */
[----:B------:R-:W-:-:S05]  /*11c0*/  VIADD R27, R17, 0x180 ;  /* 0x00000180111b7836 */ /* 0x000fca0000000000 */
[----:B------:R-:W-:Y:S01]  /*11d0*/  ISETP.GE.AND P1, PT, R27, R0, PT ;  /* 0x000000001b00720c */ /* 0x000fe20003f26270 */
[----:B--2---:R-:W-:-:S05]  /*11e0*/  @!P0 FADD R21, R20, R21 ;  /* 0x0000001514158221 */ /* 0x004fca0000000000 */
[----:B------:R1:W-:Y:S07]  /*11f0*/  @!P0 STG.E desc[UR10][R18.64+0x200], R21 ;  /* 0x0002001512008986 */ /* 0x0003ee000c10190a */
[----:B0-----:R-:W2:Y:S04]  /*1200*/  @!P1 LDG.E R4, desc[UR10][R14.64+0x400] ;  /* 0x0004000a0e049981 */ /* 0x001ea8000c1e1900 */
[----:B------:R-:W2:Y:S01]  /*1210*/  @!P1 LDG.E R5, desc[UR10][R6.64+0x400] ;  /* 0x0004000a06059981 */ /* 0x000ea2000c1e1900 */
[----:B------:R-:W-:-:S04]  /*1220*/  IADD3 R25, PT, PT, R17, 0x200, RZ ;  /* 0x0000020011197810 */ /* 0x000fc80007ffe0ff */
[----:B------:R-:W-:Y:S01]  /*1230*/  ISETP.GE.AND P0, PT, R25, R0, PT ;  /* 0x000000001900720c */ /* 0x000fe20003f06270 */
[----:B--2---:R-:W-:-:S05]  /*1240*/  @!P1 FADD R5, R4, R5 ;  /* 0x0000000504059221 */ /* 0x004fca0000000000 */
[----:B------:R0:W-:Y:S07]  /*1250*/  @!P1 STG.E desc[UR10][R18.64+0x400], R5 ;  /* 0x0004000512009986 */ /* 0x0001ee000c10190a */
[----:B------:R-:W2:Y:S04]  /*1260*/  @!P0 LDG.E R4, desc[UR10][R14.64+0x600] ;  /* 0x0006000a0e048981 */ /* 0x000ea8000c1e1900 */
[----:B------:R-:W2:Y:S01]  /*1270*/  @!P0 LDG.E R25, desc[UR10][R6.64+0x600] ;  /* 0x0006000a06198981 */ /* 0x000ea2000c1e1900 */
[----:B------:R-:W-:-:S04]  /*1280*/  IADD3 R27, PT, PT, R17, 0x280, RZ ;  /* 0x00000280111b7810 */ /* 0x000fc80007ffe0ff */
[----:B------:R-:W-:Y:S01]  /*1290*/  ISETP.GE.AND P1, PT, R27, R0, PT ;  /* 0x000000001b00720c */ /* 0x000fe20003f26270 */
[----:B--2---:R-:W-:-:S05]  /*12a0*/  @!P0 FADD R25, R4, R25 ;  /* 0x0000001904198221 */ /* 0x004fca0000000000 */
[----:B------:R2:W-:Y:S07]  /*12b0*/  @!P0 STG.E desc[UR10][R18.64+0x600], R25 ;  /* 0x0006001912008986 */ /* 0x0005ee000c10190a */
[----:B------:R-:W3:Y:S04]  /*12c0*/  @!P1 LDG.E R4, desc[UR10][R14.64+0x800] ;  /* 0x0008000a0e049981 */ /* 0x000ee8000c1e1900 */
[----:B-1----:R-:W3:Y:S01]  /*12d0*/  @!P1 LDG.E R21, desc[UR10][R6.64+0x800] ;  /* 0x0008000a06159981 */ /* 0x002ee2000c1e1900 */
[----:B------:R-:W-:-:S04]  /*12e0*/  IADD3 R27, PT, PT, R17, 0x300, RZ ;  /* 0x00000300111b7810 */ /* 0x000fc80007ffe0ff */
[----:B------:R-:W-:Y:S01]  /*12f0*/  ISETP.GE.AND P0, PT, R27, R0, PT ;  /* 0x000000001b00720c */ /* 0x000fe20003f06270 */
[----:B---3--:R-:W-:-:S05]  /*1300*/  @!P1 FADD R21, R4, R21 ;  /* 0x0000001504159221 */ /* 0x008fca0000000000 */
[----:B------:R2:W-:Y:S07]  /*1310*/  @!P1 STG.E desc[UR10][R18.64+0x800], R21 ;  /* 0x0008001512009986 */ /* 0x0005ee000c10190a */
[----:B------:R-:W3:Y:S04]  /*1320*/  @!P0 LDG.E R4, desc[UR10][R14.64+0xa00] ;  /* 0x000a000a0e048981 */ /* 0x000ee8000c1e1900 */
[----:B0-----:R-:W3:Y:S01]  /*1330*/  @!P0 LDG.E R5, desc[UR10][R6.64+0xa00] ;  /* 0x000a000a06058981 */ /* 0x001ee2000c1e1900 */
[----:B------:R-:W-:Y:S01]  /*1340*/  IADD3 R17, PT, PT, R17, 0x380, RZ ;  /* 0x0000038011117810 */ /* 0x000fe20007ffe0ff */
[----:B------:R-:W-:Y:S01]  /*1350*/  VIADD R16, R16, 0x8 ;  /* 0x0000000810107836 */ /* 0x000fe20000000000 */
[----:B------:R-:W-:Y:S04]  /*1360*/  BSSY.RECONVERGENT B0, `(.L_x_42) ;  /* 0x000000a000007945 */ /* 0x000fe80003800200 */
[----:B------:R-:W-:Y:S01]  /*1370*/  ISETP.NE.AND P1, PT, R16, R3, PT ;  /* 0x000000031000720c */ /* 0x000fe20003f25270 */
[----:B---3--:R-:W-:-:S05]  /*1380*/  @!P0 FADD R5, R4, R5 ;  /* 0x0000000504058221 */ /* 0x008fca0000000000 */
[----:B------:R2:W-:Y:S01]  /*1390*/  @!P0 STG.E desc[UR10][R18.64+0xa00], R5 ;  /* 0x000a000512008986 */ /* 0x0005e2000c10190a */
[----:B------:R-:W-:-:S13]  /*13a0*/  ISETP.GE.AND P0, PT, R17, R0, PT ;  /* 0x000000001100720c */ /* 0x000fda0003f06270 */
[----:B--2---:R-:W-:Y:S05]  /*13b0*/  @P0 BRA `(.L_x_43) ;  /* 0x0000000000100947 */ /* 0x004fea0003800000 */
[----:B------:R-:W2:Y:S04]  /*13c0*/  LDG.E R14, desc[UR10][R14.64+0xc00] ;  /* 0x000c000a0e0e7981 */ /* 0x000ea8000c1e1900 */
[----:B------:R-:W2:Y:S02]  /*13d0*/  LDG.E R7, desc[UR10][R6.64+0xc00] ;  /* 0x000c000a06077981 */ /* 0x000ea4000c1e1900 */
[----:B--2---:R-:W-:-:S05]  /*13e0*/  FADD R5, R14, R7 ;  /* 0x000000070e057221 */ /* 0x004fca0000000000 */
[----:B------:R0:W-:Y:S02]  /*13f0*/  STG.E desc[UR10][R18.64+0xc00], R5 ;  /* 0x000c000512007986 */ /* 0x0001e4000c10190a */
.L_x_43:
[----:B------:R-:W-:Y:S05]  /*1400*/  BSYNC.RECONVERGENT B0 ;  /* 0x0000000000007941 */ /* 0x000fea0003800200 */
.L_x_42:
[----:B------:R-:W-:Y:S05]  /*1410*/  @P1 BRA `(.L_x_44) ;  /* 0xfffffffc00101947 */ /* 0x000fea000383ffff */
.L_x_41:
[----:B------:R-:W-:-:S13]  /*1420*/  ISETP.NE.AND P0, PT, R23, RZ, PT ;  /* 0x000000ff1700720c */ /* 0x000fda0003f05270 */
[----:B------:R-:W-:Y:S05]  /*1430*/  @!P0 EXIT ;  /* 0x000000000000894d */ /* 0x000fea0003800000 */
[----:B------:R-:W1:Y:S01]  /*1440*/  LDC R4, c[0x0][0x384] ;  /* 0x0000e100ff047b82 */ /* 0x000e620000000800 */
[----:B------:R-:W-:Y:S02]  /*1450*/  ISETP.GE.U32.AND P1, PT, R23, 0x4, PT ;  /* 0x000000041700780c */ /* 0x000fe40003f26070 */
[----:B-1----:R-:W-:-:S04]  /*1460*/  LOP3.LUT R22, R4, 0x3, RZ, 0xc0, !PT ;  /* 0x0000000304167812 */ /* 0x002fc800078ec0ff */
[----:B------:R-:W-:-:S07]  /*1470*/  ISETP.NE.AND P0, PT, R22, RZ, PT ;  /* 0x000000ff1600720c */ /* 0x000fce0003f05270 */
[----:B------:R-:W-:Y:S06]  /*1480*/  @!P1 BRA `(.L_x_45) ;  /* 0x0000000000949947 */ /* 0x000fec0003800000 */
[----:B0-----:R-:W-:-:S04]  /*1490*/  LEA R5, R3, R2, 0x7 ;  /* 0x0000000203057211 */ /* 0x001fc800078e38ff */
[----:B------:R-:W-:-:S13]  /*14a0*/  ISETP.GE.AND P1, PT, R5, R0, PT ;  /* 0x000000000500720c */ /* 0x000fda0003f26270 */
[----:B------:R-:W-:-:S04]  /*14b0*/  @!P1 IMAD.WIDE R14, R5, 0x4, R8 ;  /* 0x00000004050e9825 */ /* 0x000fc800078e0208 */
[C---:B------:R-:W-:Y:S02]  /*14c0*/  @!P1 IMAD.WIDE R18, R5.reuse, 0x4, R10 ;  /* 0x0000000405129825 */ /* 0x040fe400078e020a */
[----:B------:R-:W2:Y:S04]  /*14d0*/  @!P1 LDG.E R14, desc[UR10][R14.64] ;  /* 0x0000000a0e0e9981 */ /* 0x000ea8000c1e1900 */
[----:B------:R-:W2:Y:S01]  /*14e0*/  @!P1 LDG.E R19, desc[UR10][R18.64] ;  /* 0x0000000a12139981 */ /* 0x000ea2000c1e1900 */
[C---:B------:R-:W-:Y:S01]  /*14f0*/  IADD3 R25, PT, PT, R5.reuse, 0x80, RZ ;  /* 0x0000008005197810 */ /* 0x040fe20007ffe0ff */
[----:B------:R-:W-:-:S03]  /*1500*/  @!P1 IMAD.WIDE R6, R5, 0x4, R12 ;  /* 0x0000000405069825 */ /* 0x000fc600078e020c */
[----:B------:R-:W-:-:S13]  /*1510*/  ISETP.GE.AND P2, PT, R25, R0, PT ;  /* 0x000000001900720c */ /* 0x000fda0003f46270 */
[----:B------:R-:W-:-:S04]  /*1520*/  @!P2 IMAD.WIDE R20, R25, 0x4, R8 ;  /* 0x000000041914a825 */ /* 0x000fc800078e0208 */
[----:B------:R-:W-:-:S04]  /*1530*/  @!P2 IMAD.WIDE R16, R25, 0x4, R10 ;  /* 0x000000041910a825 */ /* 0x000fc800078e020a */
[----:B--2---:R-:W-:-:S05]  /*1540*/  @!P1 FADD R23, R14, R19 ;  /* 0x000000130e179221 */ /* 0x004fca0000000000 */
[----:B------:R0:W-:Y:S04]  /*1550*/  @!P1 STG.E desc[UR10][R6.64], R23 ;  /* 0x0000001706009986 */ /* 0x0001e8000c10190a */
[----:B------:R-:W2:Y:S04]  /*1560*/  @!P2 LDG.E R20, desc[UR10][R20.64] ;  /* 0x0000000a1414a981 */ /* 0x000ea8000c1e1900 */
[----:B------:R-:W2:Y:S01]  /*1570*/  @!P2 LDG.E R17, desc[UR10][R16.64] ;  /* 0x0000000a1011a981 */ /* 0x000ea2000c1e1900 */
[----:B------:R-:W-:Y:S01]  /*1580*/  IADD3 R29, PT, PT, R5, 0x100, RZ ;  /* 0x00000100051d7810 */ /* 0x000fe20007ffe0ff */
        /* <DEDUP_REMOVED lines=10> */
[----:B------:R-:W-:-:S13]  /*1630*/  ISETP.GE.AND P2, PT, R23, R0, PT ;  /* 0x000000001700720c */ /* 0x000fda0003f46270 */
[----:B------:R-:W-:-:S04]  /*1640*/  @!P2 IMAD.WIDE R16, R23, 0x4, R8 ;  /* 0x000000041710a825 */ /* 0x000fc800078e0208 */
[----:B------:R-:W-:-:S04]  /*1650*/  @!P2 IMAD.WIDE R20, R23, 0x4, R10 ;  /* 0x000000041714a825 */ /* 0x000fc800078e020a */
[----:B--2---:R-:W-:-:S05]  /*1660*/  @!P1 FADD R5, R24, R19 ;  /* 0x0000001318059221 */ /* 0x004fca0000000000 */
[----:B------:R2:W-:Y:S04]  /*1670*/  @!P1 STG.E desc[UR10][R6.64], R5 ;  /* 0x0000000506009986 */ /* 0x0005e8000c10190a */
[----:B------:R-:W3:Y:S04]  /*1680*/  @!P2 LDG.E R16, desc[UR10][R16.64] ;  /* 0x0000000a1010a981 */ /* 0x000ee8000c1e1900 */
[----:B------:R-:W3:Y:S01]  /*1690*/  @!P2 LDG.E R21, desc[UR10][R20.64] ;  /* 0x0000000a1415a981 */ /* 0x000ee2000c1e1900 */
[----:B-1----:R-:W-:-:S04]  /*16a0*/  @!P2 IMAD.WIDE R14, R23, 0x4, R12 ;  /* 0x00000004170ea825 */ /* 0x002fc800078e020c */
[----:B------:R-:W-:Y:S02]  /*16b0*/  VIADD R3, R3, 0x4 ;  /* 0x0000000403037836 */ /* 0x000fe40000000000 */
[----:B---3--:R-:W-:-:S05]  /*16c0*/  @!P2 FADD R19, R16, R21 ;  /* 0x000000151013a221 */ /* 0x008fca0000000000 */
[----:B------:R2:W-:Y:S02]  /*16d0*/  @!P2 STG.E desc[UR10][R14.64], R19 ;  /* 0x000000130e00a986 */ /* 0x0005e4000c10190a */
.L_x_45:
[----:B------:R-:W-:Y:S05]  /*16e0*/  @!P0 EXIT ;  /* 0x000000000000894d */ /* 0x000fea0003800000 */
[----:B------:R-:W-:Y:S02]  /*16f0*/  ISETP.NE.AND P0, PT, R22, 0x1, PT ;  /* 0x000000011600780c */ /* 0x000fe40003f05270 */
[----:B------:R-:W-:-:S04]  /*1700*/  LOP3.LUT R4, R4, 0x1, RZ, 0xc0, !PT ;  /* 0x0000000104047812 */ /* 0x000fc800078ec0ff */
[----:B------:R-:W-:-:S07]  /*1710*/  ISETP.NE.U32.AND P2, PT, R4, 0x1, PT ;  /* 0x000000010400780c */ /* 0x000fce0003f45070 */
[----:B------:R-:W-:Y:S06]  /*1720*/  @!P0 BRA `(.L_x_46) ;  /* 0x00000000004c8947 */ /* 0x000fec0003800000 */
[----:B0-2---:R-:W-:-:S04]  /*1730*/  LEA R15, R3, R2, 0x7 ;  /* 0x00000002030f7211 */ /* 0x005fc800078e38ff */
        /* <DEDUP_REMOVED lines=18> */
.L_x_46:
[----:B------:R-:W-:Y:S05]  /*1860*/  @P2 EXIT ;  /* 0x000000000000294d */ /* 0x000fea0003800000 */
[----:B0-----:R-:W-:-:S04]  /*1870*/  LEA R3, R3, R2, 0x7 ;  /* 0x0000000203037211 */ /* 0x001fc800078e38ff */
[----:B------:R-:W-:-:S13]  /*1880*/  ISETP.GE.AND P0, PT, R3, R0, PT ;  /* 0x000000000300720c */ /* 0x000fda0003f06270 */
[----:B------:R-:W-:Y:S05]  /*1890*/  @P0 EXIT ;  /* 0x000000000000094d */ /* 0x000fea0003800000 */
[----:B------:R-:W-:-:S04]  /*18a0*/  IMAD.WIDE R8, R3, 0x4, R8 ;  /* 0x0000000403087825 */ /* 0x000fc800078e0208 */
[C---:B------:R-:W-:Y:S02]  /*18b0*/  IMAD.WIDE R10, R3.reuse, 0x4, R10 ;  /* 0x00000004030a7825 */ /* 0x040fe400078e020a */
[----:B------:R-:W3:Y:S04]  /*18c0*/  LDG.E R8, desc[UR10][R8.64] ;  /* 0x0000000a08087981 */ /* 0x000ee8000c1e1900 */
[----:B------:R-:W3:Y:S01]  /*18d0*/  LDG.E R11, desc[UR10][R10.64] ;  /* 0x0000000a0a0b7981 */ /* 0x000ee2000c1e1900 */
[----:B------:R-:W-:-:S04]  /*18e0*/  IMAD.WIDE R12, R3, 0x4, R12 ;  /* 0x00000004030c7825 */ /* 0x000fc800078e020c */
[----:B---3--:R-:W-:-:S05]  /*18f0*/  FADD R3, R8, R11 ;  /* 0x0000000b08037221 */ /* 0x008fca0000000000 */
[----:B------:R-:W-:Y:S01]  /*1900*/  STG.E desc[UR10][R12.64], R3 ;  /* 0x000000030c007986 */ /* 0x000fe2000c10190a */
[----:B------:R-:W-:Y:S05]  /*1910*/  EXIT ;  /* 0x000000000000794d */ /* 0x000fea0003800000 */
.L_x_47:
        /* <DEDUP_REMOVED lines=14> */
.L_x_52:


//--------------------- .text._ZN3cub18CUB_300001_SM_10006detail8for_each13static_kernelINS2_12policy_hub_t12policy_500_tEmN6thrust24THRUST_300001_SM_1000_NS8cuda_cub20__uninitialized_fill7functorINS7_10device_ptrIfEEfEEEEvT0_T1_ --------------------------
	.section	.text._ZN3cub18CUB_300001_SM_10006detail8for_each13static_kernelINS2_12policy_hub_t12policy_500_tEmN6thrust24THRUST_300001_SM_1000_NS8cuda_cub20__uninitialized_fill7functorINS7_10device_ptrIfEEfEEEEvT0_T1_,"ax",@progbits
	.align	128
        .global         _ZN3cub18CUB_300001_SM_10006detail8for_each13static_kernelINS2_12policy_hub_t12policy_500_tEmN6thrust24THRUST_300001_SM_1000_NS8cuda_cub20__uninitialized_fill7functorINS7_10device_ptrIfEEfEEEEvT0_T1_
        .type           _ZN3cub18CUB_300001_SM_10006detail8for_each13static_kernelINS2_12policy_hub_t12policy_500_tEmN6thrust24THRUST_300001_SM_1000_NS8cuda_cub20__uninitialized_fill7functorINS7_10device_ptrIfEEfEEEEvT0_T1_,@function
        .size           _ZN3cub18CUB_300001_SM_10006detail8for_each13static_kernelINS2_12policy_hub_t12policy_500_tEmN6thrust24THRUST_300001_SM_1000_NS8cuda_cub20__uninitialized_fill7functorINS7_10device_ptrIfEEfEEEEvT0_T1_,(.L_x_53 - _ZN3cub18CUB_300001_SM_10006detail8for_each13static_kernelINS2_12policy_hub_t12policy_500_tEmN6thrust24THRUST_300001_SM_1000_NS8cuda_cub20__uninitialized_fill7functorINS7_10device_ptrIfEEfEEEEvT0_T1_)
        .other          _ZN3cub18CUB_300001_SM_10006detail8for_each13static_kernelINS2_12policy_hub_t12policy_500_tEmN6thrust24THRUST_300001_SM_1000_NS8cuda_cub20__uninitialized_fill7functorINS7_10device_ptrIfEEfEEEEvT0_T1_,@"STO_CUDA_ENTRY STV_DEFAULT"
_ZN3cub18CUB_300001_SM_10006detail8for_each13static_kernelINS2_12policy_hub_t12policy_500_tEmN6thrust24THRUST_300001_SM_1000_NS8cuda_cub20__uninitialized_fill7functorINS7_10device_ptrIfEEfEEEEvT0_T1_:
.text._ZN3cub18CUB_300001_SM_10006detail8for_each13static_kernelINS2_12policy_hub_t12policy_500_tEmN6thrust24THRUST_300001_SM_1000_NS8cuda_cub20__uninitialized_fill7functorINS7_10device_ptrIfEEfEEEEvT0_T1_:
[----:B------:R-:W-:Y:S08]  /*0000*/  LDC R1, c[0x0][0x37c] ;  /* 0x0000df00ff017b82 */ /* 0x000ff00000000800 */
[----:B------:R-:W0:Y:S01]  /*0010*/  S2UR UR4, SR_CTAID.X ;  /* 0x00000000000479c3 */ /* 0x000e220000002500 */
[----:B------:R-:W1:Y:S01]  /*0020*/  LDCU.64 UR6, c[0x0][0x380] ;  /* 0x00007000ff0677ac */ /* 0x000e620008000a00 */
[----:B------:R-:W2:Y:S01]  /*0030*/  LDCU.64 UR8, c[0x0][0x358] ;  /* 0x00006b00ff0877ac */ /* 0x000ea20008000a00 */
[----:B0-----:R-:W-:-:S04]  /*0040*/  UIMAD.WIDE.U32 UR4, UR4, 0x200, URZ ;  /* 0x00000200040478a5 */ /* 0x001fc8000f8e00ff */
[----:B-1----:R-:W-:-:S04]  /*0050*/  UIADD3 UR6, UP0, UPT, -UR4, UR6, URZ ;  /* 0x0000000604067290 */ /* 0x002fc8000ff1e1ff */
[----:B------:R-:W-:Y:S02]  /*0060*/  UIADD3.X UR7, UPT, UPT, ~UR5, UR7, URZ, UP0, !UPT ;  /* 0x0000000705077290 */ /* 0x000fe400087fe5ff */
[----:B------:R-:W-:-:S04]  /*0070*/  UISETP.GE.U32.AND UP0, UPT, UR6, 0x200, UPT ;  /* 0x000002000600788c */ /* 0x000fc8000bf06070 */
[----:B------:R-:W-:-:S09]  /*0080*/  UISETP.GE.U32.AND.EX UP0, UPT, UR7, URZ, UPT, UP0 ;  /* 0x000000ff0700728c */ /* 0x000fd2000bf06100 */
[----:B--2---:R-:W-:Y:S05]  /*0090*/  BRA.U !UP0, `(.L_x_48) ;  /* 0x0000000108287547 */ /* 0x004fea000b800000 */
[----:B------:R-:W0:Y:S01]  /*00a0*/  S2R R0, SR_TID.X ;  /* 0x0000000000007919 */ /* 0x000e220000002100 */
[----:B------:R-:W1:Y:S01]  /*00b0*/  LDCU.64 UR6, c[0x0][0x388] ;  /* 0x00007100ff0677ac */ /* 0x000e620008000a00 */
[----:B------:R-:W2:Y:S01]  /*00c0*/  LDC R5, c[0x0][0x390] ;  /* 0x0000e400ff057b82 */ /* 0x000ea20000000800 */
[----:B0-----:R-:W-:-:S05]  /*00d0*/  IADD3 R0, P0, PT, R0, UR4, RZ ;  /* 0x0000000400007c10 */ /* 0x001fca000ff1e0ff */
[----:B------:R-:W-:Y:S01]  /*00e0*/  IMAD.X R3, RZ, RZ, UR5, P0 ;  /* 0x00000005ff037e24 */ /* 0x000fe200080e06ff */
[----:B-1----:R-:W-:-:S04]  /*00f0*/  LEA R2, P0, R0, UR6, 0x2 ;  /* 0x0000000600027c11 */ /* 0x002fc8000f8010ff */
[----:B------:R-:W-:-:S05]  /*0100*/  LEA.HI.X R3, R0, UR7, R3, 0x2, P0 ;  /* 0x0000000700037c11 */ /* 0x000fca00080f1403 */
[----:B--2---:R-:W-:Y:S04]  /*0110*/  STG.E desc[UR8][R2.64], R5 ;  /* 0x0000000502007986 */ /* 0x004fe8000c101908 */
[----:B------:R-:W-:Y:S01]  /*0120*/  STG.E desc[UR8][R2.64+0x400], R5 ;  /* 0x0004000502007986 */ /* 0x000fe2000c101908 */
[----:B------:R-:W-:Y:S05]  /*0130*/  EXIT ;  /* 0x000000000000794d */ /* 0x000fea0003800000 */
.L_x_48:
[----:B------:R-:W0:Y:S01]  /*0140*/  S2R R0, SR_TID.X ;  /* 0x0000000000007919 */ /* 0x000e220000002100 */
[----:B------:R-:W-:Y:S01]  /*0150*/  IMAD.U32 R2, RZ, RZ, UR7 ;  /* 0x00000007ff027e24 */ /* 0x000fe2000f8e00ff */
[----:B------:R-:W1:Y:S01]  /*0160*/  LDCU.64 UR10, c[0x0][0x388] ;  /* 0x00007100ff0a77ac */ /* 0x000e620008000a00 */
[----:B------:R-:W-:Y:S01]  /*0170*/  IMAD.U32 R4, RZ, RZ, UR7 ;  /* 0x00000007ff047e24 */ /* 0x000fe2000f8e00ff */
[----:B0-----:R-:W-:-:S04]  /*0180*/  ISETP.LT.U32.AND P0, PT, R0, UR6, PT ;  /* 0x0000000600007c0c */ /* 0x001fc8000bf01070 */
[----:B------:R-:W-:Y:S01]  /*0190*/  ISETP.GT.U32.AND.EX P0, PT, R2, RZ, PT, P0 ;  /* 0x000000ff0200720c */ /* 0x000fe20003f04100 */
[C---:B------:R-:W-:Y:S01]  /*01a0*/  VIADD R2, R0.reuse, 0x100 ;  /* 0x0000010000027836 */ /* 0x040fe20000000000 */
[----:B------:R-:W-:-:S04]  /*01b0*/  IADD3 R0, P2, PT, R0, UR4, RZ ;  /* 0x0000000400007c10 */ /* 0x000fc8000ff5e0ff */
[----:B------:R-:W-:Y:S01]  /*01c0*/  ISETP.LT.U32.AND P1, PT, R2, UR6, PT ;  /* 0x0000000602007c0c */ /* 0x000fe2000bf21070 */
[----:B------:R-:W-:Y:S01]  /*01d0*/  IMAD.X R3, RZ, RZ, UR5, P2 ;  /* 0x00000005ff037e24 */ /* 0x000fe200090e06ff */
[----:B-1----:R-:W-:Y:S02]  /*01e0*/  LEA R2, P2, R0, UR10, 0x2 ;  /* 0x0000000a00027c11 */ /* 0x002fe4000f8410ff */
[----:B------:R-:W-:Y:S02]  /*01f0*/  ISETP.GT.U32.AND.EX P1, PT, R4, RZ, PT, P1 ;  /* 0x000000ff0400720c */ /* 0x000fe40003f24110 */
[----:B------:R-:W-:Y:S01]  /*0200*/  LEA.HI.X R3, R0, UR11, R3, 0x2, P2 ;  /* 0x0000000b00037c11 */ /* 0x000fe200090f1403 */
[----:B------:R-:W0:Y:S04]  /*0210*/  @P0 LDC R5, c[0x0][0x390] ;  /* 0x0000e400ff050b82 */ /* 0x000e280000000800 */
[----:B0-----:R0:W-:Y:S06]  /*0220*/  @P0 STG.E desc[UR8][R2.64], R5 ;  /* 0x0000000502000986 */ /* 0x0011ec000c101908 */
[----:B------:R-:W-:Y:S05]  /*0230*/  @!P1 EXIT ;  /* 0x000000000000994d */ /* 0x000fea0003800000 */
[----:B0-----:R-:W0:Y:S02]  /*0240*/  LDC R5, c[0x0][0x390] ;  /* 0x0000e400ff057b82 */ /* 0x001e240000000800 */
[----:B0-----:R-:W-:Y:S01]  /*0250*/  STG.E desc[UR8][R2.64+0x400], R5 ;  /* 0x0004000502007986 */ /* 0x001fe2000c101908 */
[----:B------:R-:W-:Y:S05]  /*0260*/  EXIT ;  /* 0x000000000000794d */ /* 0x000fea0003800000 */
.L_x_49:
        /* <DEDUP_REMOVED lines=9> */
.L_x_53:


//--------------------- .text._ZN3cub18CUB_300001_SM_10006detail11EmptyKernelIvEEvv --------------------------
	.section	.text._ZN3cub18CUB_300001_SM_10006detail11EmptyKernelIvEEvv,"ax",@progbits
	.align	128
        .global         _ZN3cub18CUB_300001_SM_10006detail11EmptyKernelIvEEvv
        .type           _ZN3cub18CUB_300001_SM_10006detail11EmptyKernelIvEEvv,@function
        .size           _ZN3cub18CUB_300001_SM_10006detail11EmptyKernelIvEEvv,(.L_x_54 - _ZN3cub18CUB_300001_SM_10006detail11EmptyKernelIvEEvv)
        .other          _ZN3cub18CUB_300001_SM_10006detail11EmptyKernelIvEEvv,@"STO_CUDA_ENTRY STV_DEFAULT"
_ZN3cub18CUB_300001_SM_10006detail11EmptyKernelIvEEvv:
.text._ZN3cub18CUB_300001_SM_10006detail11EmptyKernelIvEEvv:
[----:B------:R-:W-:Y:S01]  /*0000*/  LDC R1, c[0x0][0x37c] ;  /* 0x0000df00ff017b82 */ /* 0x000fe20000000800 */
[----:B------:R-:W-:Y:S05]  /*0010*/  EXIT ;  /* 0x000000000000794d */ /* 0x000fea0003800000 */
.L_x_50:
        /* <DEDUP_REMOVED lines=14> */
.L_x_54:


//--------------------- .nv.shared.reserved.0     --------------------------
	.section	.nv.shared.reserved.0,"aw",@nobits
	.weak		__nv_reservedSMEM_offset_0_alias
	.size		__nv_reservedSMEM_offset_0_alias, 0, 64
	.other		__nv_reservedSMEM_offset_0_alias,@"STO_CUDA_RESERVED_SHARED STV_DEFAULT"
__nv_reservedSMEM_offset_0_alias:
	.zero		0
	.zero		64


//--------------------- .nv.global                --------------------------
	.section	.nv.global,"aw",@nobits
.nv.global:
	.type		_ZN30_INTERNAL_e74999f2_4_k_cu_main6thrust24THRUST_300001_SM_1000_NS3seqE,@object
	.size		_ZN30_INTERNAL_e74999f2_4_k_cu_main6thrust24THRUST_300001_SM_1000_NS3seqE,(_ZN30_INTERNAL_e74999f2_4_k_cu_main4cuda3std3__48in_placeE - _ZN30_INTERNAL_e74999f2_4_k_cu_main6thrust24THRUST_300001_SM_1000_NS3seqE)
_ZN30_INTERNAL_e74999f2_4_k_cu_main6thrust24THRUST_300001_SM_1000_NS3seqE:
	.zero		1
	.type		_ZN30_INTERNAL_e74999f2_4_k_cu_main4cuda3std3__48in_placeE,@object
	.size		_ZN30_INTERNAL_e74999f2_4_k_cu_main4cuda3std3__48in_placeE,(_ZN30_INTERNAL_e74999f2_4_k_cu_main4cuda3std6ranges3__45__cpo4sizeE - _ZN30_INTERNAL_e74999f2_4_k_cu_main4cuda3std3__48in_placeE)
_ZN30_INTERNAL_e74999f2_4_k_cu_main4cuda3std3__48in_placeE:
	.zero		1
	.type		_ZN30_INTERNAL_e74999f2_4_k_cu_main4cuda3std6ranges3__45__cpo4sizeE,@object
	.size		_ZN30_INTERNAL_e74999f2_4_k_cu_main4cuda3std6ranges3__45__cpo4sizeE,(_ZN30_INTERNAL_e74999f2_4_k_cu_main6thrust24THRUST_300001_SM_1000_NS12placeholders2_3E - _ZN30_INTERNAL_e74999f2_4_k_cu_main4cuda3std6ranges3__45__cpo4sizeE)
_ZN30_INTERNAL_e74999f2_4_k_cu_main4cuda3std6ranges3__45__cpo4sizeE:
	.zero		1
	.type		_ZN30_INTERNAL_e74999f2_4_k_cu_main6thrust24THRUST_300001_SM_1000_NS12placeholders2_3E,@object
	.size		_ZN30_INTERNAL_e74999f2_4_k_cu_main6thrust24THRUST_300001_SM_1000_NS12placeholders2_3E,(_ZN30_INTERNAL_e74999f2_4_k_cu_main4cuda3std3__45__cpo6cbeginE - _ZN30_INTERNAL_e74999f2_4_k_cu_main6thrust24THRUST_300001_SM_1000_NS12placeholders2_3E)
_ZN30_INTERNAL_e74999f2_4_k_cu_main6thrust24THRUST_300001_SM_1000_NS12placeholders2_3E:
	.zero		1
	.type		_ZN30_INTERNAL_e74999f2_4_k_cu_main4cuda3std3__45__cpo6cbeginE,@object
	.size		_ZN30_INTERNAL_e74999f2_4_k_cu_main4cuda3std3__45__cpo6cbeginE,(_ZN30_INTERNAL_e74999f2_4_k_cu_main4cuda3std6ranges3__45__cpo6cbeginE - _ZN30_INTERNAL_e74999f2_4_k_cu_main4cuda3std3__45__cpo6cbeginE)
_ZN30_INTERNAL_e74999f2_4_k_cu_main4cuda3std3__45__cpo6cbeginE:
	.zero		1
	.type		_ZN30_INTERNAL_e74999f2_4_k_cu_main4cuda3std6ranges3__45__cpo6cbeginE,@object
	.size		_ZN30_INTERNAL_e74999f2_4_k_cu_main4cuda3std6ranges3__45__cpo6cbeginE,(_ZN30_INTERNAL_e74999f2_4_k_cu_main6thrust24THRUST_300001_SM_1000_NS12placeholders2_7E - _ZN30_INTERNAL_e74999f2_4_k_cu_main4cuda3std6ranges3__45__cpo6cbeginE)
_ZN30_INTERNAL_e74999f2_4_k_cu_main4cuda3std6ranges3__45__cpo6cbeginE:
	.zero		1
	.type		_ZN30_INTERNAL_e74999f2_4_k_cu_main6thrust24THRUST_300001_SM_1000_NS12placeholders2_7E,@object
	.size		_ZN30_INTERNAL_e74999f2_4_k_cu_main6thrust24THRUST_300001_SM_1000_NS12placeholders2_7E,(_ZN30_INTERNAL_e74999f2_4_k_cu_main4cuda3std3__45__cpo7crbeginE - _ZN30_INTERNAL_e74999f2_4_k_cu_main6thrust24THRUST_300001_SM_1000_NS12placeholders2_7E)
_ZN30_INTERNAL_e74999f2_4_k_cu_main6thrust24THRUST_300001_SM_1000_NS12placeholders2_7E:
	.zero		1
	.type		_ZN30_INTERNAL_e74999f2_4_k_cu_main4cuda3std3__45__cpo7crbeginE,@object
	.size		_ZN30_INTERNAL_e74999f2_4_k_cu_main4cuda3std3__45__cpo7crbeginE,(_ZN30_INTERNAL_e74999f2_4_k_cu_main4cuda3std6ranges3__45__cpo4nextE - _ZN30_INTERNAL_e74999f2_4_k_cu_main4cuda3std3__45__cpo7crbeginE)
_ZN30_INTERNAL_e74999f2_4_k_cu_main4cuda3std3__45__cpo7crbeginE:
	.zero		1
	.type		_ZN30_INTERNAL_e74999f2_4_k_cu_main4cuda3std6ranges3__45__cpo4nextE,@object
	.size		_ZN30_INTERNAL_e74999f2_4_k_cu_main4cuda3std6ranges3__45__cpo4nextE,(_ZN30_INTERNAL_e74999f2_4_k_cu_main4cuda3std6ranges3__45__cpo4swapE - _ZN30_INTERNAL_e74999f2_4_k_cu_main4cuda3std6ranges3__45__cpo4nextE)
_ZN30_INTERNAL_e74999f2_4_k_cu_main4cuda3std6ranges3__45__cpo4nextE:
	.zero		1
	.type		_ZN30_INTERNAL_e74999f2_4_k_cu_main4cuda3std6ranges3__45__cpo4swapE,@object
	.size		_ZN30_INTERNAL_e74999f2_4_k_cu_main4cuda3std6ranges3__45__cpo4swapE,(_ZN30_INTERNAL_e74999f2_4_k_cu_main6thrust24THRUST_300001_SM_1000_NS8cuda_cub10par_nosyncE - _ZN30_INTERNAL_e74999f2_4_k_cu_main4cuda3std6ranges3__45__cpo4swapE)
_ZN30_INTERNAL_e74999f2_4_k_cu_main4cuda3std6ranges3__45__cpo4swapE:
	.zero		1
	.type		_ZN30_INTERNAL_e74999f2_4_k_cu_main6thrust24THRUST_300001_SM_1000_NS8cuda_cub10par_nosyncE,@object
	.size		_ZN30_INTERNAL_e74999f2_4_k_cu_main6thrust24THRUST_300001_SM_1000_NS8cuda_cub10par_nosyncE,(_ZN30_INTERNAL_e74999f2_4_k_cu_main6thrust24THRUST_300001_SM_1000_NS12placeholders2_9E - _ZN30_INTERNAL_e74999f2_4_k_cu_main6thrust24THRUST_300001_SM_1000_NS8cuda_cub10par_nosyncE)
_ZN30_INTERNAL_e74999f2_4_k_cu_main6thrust24THRUST_300001_SM_1000_NS8cuda_cub10par_nosyncE:
	.zero		1
	.type		_ZN30_INTERNAL_e74999f2_4_k_cu_main6thrust24THRUST_300001_SM_1000_NS12placeholders2_9E,@object
	.size		_ZN30_INTERNAL_e74999f2_4_k_cu_main6thrust24THRUST_300001_SM_1000_NS12placeholders2_9E,(_ZN30_INTERNAL_e74999f2_4_k_cu_main4cuda3std3__432_GLOBAL__N__e74999f2_4_k_cu_main6ignoreE - _ZN30_INTERNAL_e74999f2_4_k_cu_main6thrust24THRUST_300001_SM_1000_NS12placeholders2_9E)
_ZN30_INTERNAL_e74999f2_4_k_cu_main6thrust24THRUST_300001_SM_1000_NS12placeholders2_9E:
	.zero		1
	.type		_ZN30_INTERNAL_e74999f2_4_k_cu_main4cuda3std3__432_GLOBAL__N__e74999f2_4_k_cu_main6ignoreE,@object
	.size		_ZN30_INTERNAL_e74999f2_4_k_cu_main4cuda3std3__432_GLOBAL__N__e74999f2_4_k_cu_main6ignoreE,(_ZN30_INTERNAL_e74999f2_4_k_cu_main4cuda3std6ranges3__45__cpo4dataE - _ZN30_INTERNAL_e74999f2_4_k_cu_main4cuda3std3__432_GLOBAL__N__e74999f2_4_k_cu_main6ignoreE)
_ZN30_INTERNAL_e74999f2_4_k_cu_main4cuda3std3__432_GLOBAL__N__e74999f2_4_k_cu_main6ignoreE:
	.zero		1
	.type		_ZN30_INTERNAL_e74999f2_4_k_cu_main4cuda3std6ranges3__45__cpo4dataE,@object
	.size		_ZN30_INTERNAL_e74999f2_4_k_cu_main4cuda3std6ranges3__45__cpo4dataE,(_ZN30_INTERNAL_e74999f2_4_k_cu_main6thrust24THRUST_300001_SM_1000_NS12placeholders2_1E - _ZN30_INTERNAL_e74999f2_4_k_cu_main4cuda3std6ranges3__45__cpo4dataE)
_ZN30_INTERNAL_e74999f2_4_k_cu_main4cuda3std6ranges3__45__cpo4dataE:
	.zero		1
	.type		_ZN30_INTERNAL_e74999f2_4_k_cu_main6thrust24THRUST_300001_SM_1000_NS12placeholders2_1E,@object
	.size		_ZN30_INTERNAL_e74999f2_4_k_cu_main6thrust24THRUST_300001_SM_1000_NS12placeholders2_1E,(_ZN30_INTERNAL_e74999f2_4_k_cu_main4cuda3std3__45__cpo5beginE - _ZN30_INTERNAL_e74999f2_4_k_cu_main6thrust24THRUST_300001_SM_1000_NS12placeholders2_1E)
_ZN30_INTERNAL_e74999f2_4_k_cu_main6thrust24THRUST_300001_SM_1000_NS12placeholders2_1E:
	.zero		1
	.type		_ZN30_INTERNAL_e74999f2_4_k_cu_main4cuda3std3__45__cpo5beginE,@object
	.size		_ZN30_INTERNAL_e74999f2_4_k_cu_main4cuda3std3__45__cpo5beginE,(_ZN30_INTERNAL_e74999f2_4_k_cu_main4cuda3std6ranges3__45__cpo5beginE - _ZN30_INTERNAL_e74999f2_4_k_cu_main4cuda3std3__45__cpo5beginE)
_ZN30_INTERNAL_e74999f2_4_k_cu_main4cuda3std3__45__cpo5beginE:
	.zero		1
	.type		_ZN30_INTERNAL_e74999f2_4_k_cu_main4cuda3std6ranges3__45__cpo5beginE,@object
	.size		_ZN30_INTERNAL_e74999f2_4_k_cu_main4cuda3std6ranges3__45__cpo5beginE,(_ZN30_INTERNAL_e74999f2_4_k_cu_main6thrust24THRUST_300001_SM_1000_NS12placeholders2_5E - _ZN30_INTERNAL_e74999f2_4_k_cu_main4cuda3std6ranges3__45__cpo5beginE)
_ZN30_INTERNAL_e74999f2_4_k_cu_main4cuda3std6ranges3__45__cpo5beginE:
	.zero		1
	.type		_ZN30_INTERNAL_e74999f2_4_k_cu_main6thrust24THRUST_300001_SM_1000_NS12placeholders2_5E,@object
	.size		_ZN30_INTERNAL_e74999f2_4_k_cu_main6thrust24THRUST_300001_SM_1000_NS12placeholders2_5E,(_ZN30_INTERNAL_e74999f2_4_k_cu_main4cuda3std3__45__cpo6rbeginE - _ZN30_INTERNAL_e74999f2_4_k_cu_main6thrust24THRUST_300001_SM_1000_NS12placeholders2_5E)
_ZN30_INTERNAL_e74999f2_4_k_cu_main6thrust24THRUST_300001_SM_1000_NS12placeholders2_5E:
	.zero		1
	.type		_ZN30_INTERNAL_e74999f2_4_k_cu_main4cuda3std3__45__cpo6rbeginE,@object
	.size		_ZN30_INTERNAL_e74999f2_4_k_cu_main4cuda3std3__45__cpo6rbeginE,(_ZN30_INTERNAL_e74999f2_4_k_cu_main4cuda3std6ranges3__45__cpo7advanceE - _ZN30_INTERNAL_e74999f2_4_k_cu_main4cuda3std3__45__cpo6rbeginE)
_ZN30_INTERNAL_e74999f2_4_k_cu_main4cuda3std3__45__cpo6rbeginE:
	.zero		1
	.type		_ZN30_INTERNAL_e74999f2_4_k_cu_main4cuda3std6ranges3__45__cpo7advanceE,@object
	.size		_ZN30_INTERNAL_e74999f2_4_k_cu_main4cuda3std6ranges3__45__cpo7advanceE,(_ZN30_INTERNAL_e74999f2_4_k_cu_main4cuda3std3__47nulloptE - _ZN30_INTERNAL_e74999f2_4_k_cu_main4cuda3std6ranges3__45__cpo7advanceE)
_ZN30_INTERNAL_e74999f2_4_k_cu_main4cuda3std6ranges3__45__cpo7advanceE:
	.zero		1
	.type		_ZN30_INTERNAL_e74999f2_4_k_cu_main4cuda3std3__47nulloptE,@object
	.size		_ZN30_INTERNAL_e74999f2_4_k_cu_main4cuda3std3__47nulloptE,(_ZN30_INTERNAL_e74999f2_4_k_cu_main4cuda3std6ranges3__45__cpo8distanceE - _ZN30_INTERNAL_e74999f2_4_k_cu_main4cuda3std3__47nulloptE)
_ZN30_INTERNAL_e74999f2_4_k_cu_main4cuda3std3__47nulloptE:
	.zero		1
	.type		_ZN30_INTERNAL_e74999f2_4_k_cu_main4cuda3std6ranges3__45__cpo8distanceE,@object
	.size		_ZN30_INTERNAL_e74999f2_4_k_cu_main4cuda3std6ranges3__45__cpo8distanceE,(_ZN30_INTERNAL_e74999f2_4_k_cu_main6thrust24THRUST_300001_SM_1000_NS12placeholders3_10E - _ZN30_INTERNAL_e74999f2_4_k_cu_main4cuda3std6ranges3__45__cpo8distanceE)
_ZN30_INTERNAL_e74999f2_4_k_cu_main4cuda3std6ranges3__45__cpo8distanceE:
	.zero		1
	.type		_ZN30_INTERNAL_e74999f2_4_k_cu_main6thrust24THRUST_300001_SM_1000_NS12placeholders3_10E,@object
	.size		_ZN30_INTERNAL_e74999f2_4_k_cu_main6thrust24THRUST_300001_SM_1000_NS12placeholders3_10E,(_ZN30_INTERNAL_e74999f2_4_k_cu_main4cuda3std3__419piecewise_constructE - _ZN30_INTERNAL_e74999f2_4_k_cu_main6thrust24THRUST_300001_SM_1000_NS12placeholders3_10E)
_ZN30_INTERNAL_e74999f2_4_k_cu_main6thrust24THRUST_300001_SM_1000_NS12placeholders3_10E:
	.zero		1
	.type		_ZN30_INTERNAL_e74999f2_4_k_cu_main4cuda3std3__419piecewise_constructE,@object
	.size		_ZN30_INTERNAL_e74999f2_4_k_cu_main4cuda3std3__419piecewise_constructE,(_ZN30_INTERNAL_e74999f2_4_k_cu_main4cuda3std6ranges3__45__cpo5cdataE - _ZN30_INTERNAL_e74999f2_4_k_cu_main4cuda3std3__419piecewise_constructE)
_ZN30_INTERNAL_e74999f2_4_k_cu_main4cuda3std3__419piecewise_constructE:
	.zero		1
	.type		_ZN30_INTERNAL_e74999f2_4_k_cu_main4cuda3std6ranges3__45__cpo5cdataE,@object
	.size		_ZN30_INTERNAL_e74999f2_4_k_cu_main4cuda3std6ranges3__45__cpo5cdataE,(_ZN30_INTERNAL_e74999f2_4_k_cu_main6thrust24THRUST_300001_SM_1000_NS12placeholders2_2E - _ZN30_INTERNAL_e74999f2_4_k_cu_main4cuda3std6ranges3__45__cpo5cdataE)
_ZN30_INTERNAL_e74999f2_4_k_cu_main4cuda3std6ranges3__45__cpo5cdataE:
	.zero		1
	.type		_ZN30_INTERNAL_e74999f2_4_k_cu_main6thrust24THRUST_300001_SM_1000_NS12placeholders2_2E,@object
	.size		_ZN30_INTERNAL_e74999f2_4_k_cu_main6thrust24THRUST_300001_SM_1000_NS12placeholders2_2E,(_ZN30_INTERNAL_e74999f2_4_k_cu_main4cuda3std3__45__cpo3endE - _ZN30_INTERNAL_e74999f2_4_k_cu_main6thrust24THRUST_300001_SM_1000_NS12placeholders2_2E)
_ZN30_INTERNAL_e74999f2_4_k_cu_main6thrust24THRUST_300001_SM_1000_NS12placeholders2_2E:
	.zero		1
	.type		_ZN30_INTERNAL_e74999f2_4_k_cu_main4cuda3std3__45__cpo3endE,@object
	.size		_ZN30_INTERNAL_e74999f2_4_k_cu_main4cuda3std3__45__cpo3endE,(_ZN30_INTERNAL_e74999f2_4_k_cu_main4cuda3std6ranges3__45__cpo3endE - _ZN30_INTERNAL_e74999f2_4_k_cu_main4cuda3std3__45__cpo3endE)
_ZN30_INTERNAL_e74999f2_4_k_cu_main4cuda3std3__45__cpo3endE:
	.zero		1
	.type		_ZN30_INTERNAL_e74999f2_4_k_cu_main4cuda3std6ranges3__45__cpo3endE,@object
	.size		_ZN30_INTERNAL_e74999f2_4_k_cu_main4cuda3std6ranges3__45__cpo3endE,(_ZN30_INTERNAL_e74999f2_4_k_cu_main6thrust24THRUST_300001_SM_1000_NS12placeholders2_6E - _ZN30_INTERNAL_e74999f2_4_k_cu_main4cuda3std6ranges3__45__cpo3endE)
_ZN30_INTERNAL_e74999f2_4_k_cu_main4cuda3std6ranges3__45__cpo3endE:
	.zero		1
	.type		_ZN30_INTERNAL_e74999f2_4_k_cu_main6thrust24THRUST_300001_SM_1000_NS12placeholders2_6E,@object
	.size		_ZN30_INTERNAL_e74999f2_4_k_cu_main6thrust24THRUST_300001_SM_1000_NS12placeholders2_6E,(_ZN30_INTERNAL_e74999f2_4_k_cu_main4cuda3std3__45__cpo4rendE - _ZN30_INTERNAL_e74999f2_4_k_cu_main6thrust24THRUST_300001_SM_1000_NS12placeholders2_6E)
_ZN30_INTERNAL_e74999f2_4_k_cu_main6thrust24THRUST_300001_SM_1000_NS12placeholders2_6E:
	.zero		1
	.type		_ZN30_INTERNAL_e74999f2_4_k_cu_main4cuda3std3__45__cpo4rendE,@object
	.size		_ZN30_INTERNAL_e74999f2_4_k_cu_main4cuda3std3__45__cpo4rendE,(_ZN30_INTERNAL_e74999f2_4_k_cu_main4cuda3std6ranges3__45__cpo9iter_swapE - _ZN30_INTERNAL_e74999f2_4_k_cu_main4cuda3std3__45__cpo4rendE)
_ZN30_INTERNAL_e74999f2_4_k_cu_main4cuda3std3__45__cpo4rendE:
	.zero		1
	.type		_ZN30_INTERNAL_e74999f2_4_k_cu_main4cuda3std6ranges3__45__cpo9iter_swapE,@object
	.size		_ZN30_INTERNAL_e74999f2_4_k_cu_main4cuda3std6ranges3__45__cpo9iter_swapE,(_ZN30_INTERNAL_e74999f2_4_k_cu_main4cuda3std3__48unexpectE - _ZN30_INTERNAL_e74999f2_4_k_cu_main4cuda3std6ranges3__45__cpo9iter_swapE)
_ZN30_INTERNAL_e74999f2_4_k_cu_main4cuda3std6ranges3__45__cpo9iter_swapE:
	.zero		1
	.type		_ZN30_INTERNAL_e74999f2_4_k_cu_main4cuda3std3__48unexpectE,@object
	.size		_ZN30_INTERNAL_e74999f2_4_k_cu_main4cuda3std3__48unexpectE,(_ZN30_INTERNAL_e74999f2_4_k_cu_main6thrust24THRUST_300001_SM_1000_NS8cuda_cub3parE - _ZN30_INTERNAL_e74999f2_4_k_cu_main4cuda3std3__48unexpectE)
_ZN30_INTERNAL_e74999f2_4_k_cu_main4cuda3std3__48unexpectE:
	.zero		1
	.type		_ZN30_INTERNAL_e74999f2_4_k_cu_main6thrust24THRUST_300001_SM_1000_NS8cuda_cub3parE,@object
	.size		_ZN30_INTERNAL_e74999f2_4_k_cu_main6thrust24THRUST_300001_SM_1000_NS8cuda_cub3parE,(_ZN30_INTERNAL_e74999f2_4_k_cu_main6thrust24THRUST_300001_SM_1000_NS12placeholders2_4E - _ZN30_INTERNAL_e74999f2_4_k_cu_main6thrust24THRUST_300001_SM_1000_NS8cuda_cub3parE)
_ZN30_INTERNAL_e74999f2_4_k_cu_main6thrust24THRUST_300001_SM_1000_NS8cuda_cub3parE:
	.zero		1
	.type		_ZN30_INTERNAL_e74999f2_4_k_cu_main6thrust24THRUST_300001_SM_1000_NS12placeholders2_4E,@object
	.size		_ZN30_INTERNAL_e74999f2_4_k_cu_main6thrust24THRUST_300001_SM_1000_NS12placeholders2_4E,(_ZN30_INTERNAL_e74999f2_4_k_cu_main4cuda3std3__45__cpo4cendE - _ZN30_INTERNAL_e74999f2_4_k_cu_main6thrust24THRUST_300001_SM_1000_NS12placeholders2_4E)
_ZN30_INTERNAL_e74999f2_4_k_cu_main6thrust24THRUST_300001_SM_1000_NS12placeholders2_4E:
	.zero		1
	.type		_ZN30_INTERNAL_e74999f2_4_k_cu_main4cuda3std3__45__cpo4cendE,@object
	.size		_ZN30_INTERNAL_e74999f2_4_k_cu_main4cuda3std3__45__cpo4cendE,(_ZN30_INTERNAL_e74999f2_4_k_cu_main4cuda3std6ranges3__45__cpo4cendE - _ZN30_INTERNAL_e74999f2_4_k_cu_main4cuda3std3__45__cpo4cendE)
_ZN30_INTERNAL_e74999f2_4_k_cu_main4cuda3std3__45__cpo4cendE:
	.zero		1
	.type		_ZN30_INTERNAL_e74999f2_4_k_cu_main4cuda3std6ranges3__45__cpo4cendE,@object
	.size		_ZN30_INTERNAL_e74999f2_4_k_cu_main4cuda3std6ranges3__45__cpo4cendE,(_ZN30_INTERNAL_e74999f2_4_k_cu_main4cuda3std3__420unreachable_sentinelE - _ZN30_INTERNAL_e74999f2_4_k_cu_main4cuda3std6ranges3__45__cpo4cendE)
_ZN30_INTERNAL_e74999f2_4_k_cu_main4cuda3std6ranges3__45__cpo4cendE:
	.zero		1
	.type		_ZN30_INTERNAL_e74999f2_4_k_cu_main4cuda3std3__420unreachable_sentinelE,@object
	.size		_ZN30_INTERNAL_e74999f2_4_k_cu_main4cuda3std3__420unreachable_sentinelE,(_ZN30_INTERNAL_e74999f2_4_k_cu_main4cuda3std6ranges3__45__cpo5ssizeE - _ZN30_INTERNAL_e74999f2_4_k_cu_main4cuda3std3__420unreachable_sentinelE)
_ZN30_INTERNAL_e74999f2_4_k_cu_main4cuda3std3__420unreachable_sentinelE:
	.zero		1
	.type		_ZN30_INTERNAL_e74999f2_4_k_cu_main4cuda3std6ranges3__45__cpo5ssizeE,@object
	.size		_ZN30_INTERNAL_e74999f2_4_k_cu_main4cuda3std6ranges3__45__cpo5ssizeE,(_ZN30_INTERNAL_e74999f2_4_k_cu_main6thrust24THRUST_300001_SM_1000_NS12placeholders2_8E - _ZN30_INTERNAL_e74999f2_4_k_cu_main4cuda3std6ranges3__45__cpo5ssizeE)
_ZN30_INTERNAL_e74999f2_4_k_cu_main4cuda3std6ranges3__45__cpo5ssizeE:
	.zero		1
	.type		_ZN30_INTERNAL_e74999f2_4_k_cu_main6thrust24THRUST_300001_SM_1000_NS12placeholders2_8E,@object
	.size		_ZN30_INTERNAL_e74999f2_4_k_cu_main6thrust24THRUST_300001_SM_1000_NS12placeholders2_8E,(_ZN30_INTERNAL_e74999f2_4_k_cu_main4cuda3std3__45__cpo5crendE - _ZN30_INTERNAL_e74999f2_4_k_cu_main6thrust24THRUST_300001_SM_1000_NS12placeholders2_8E)
_ZN30_INTERNAL_e74999f2_4_k_cu_main6thrust24THRUST_300001_SM_1000_NS12placeholders2_8E:
	.zero		1
	.type		_ZN30_INTERNAL_e74999f2_4_k_cu_main4cuda3std3__45__cpo5crendE,@object
	.size		_ZN30_INTERNAL_e74999f2_4_k_cu_main4cuda3std3__45__cpo5crendE,(_ZN30_INTERNAL_e74999f2_4_k_cu_main4cuda3std6ranges3__45__cpo4prevE - _ZN30_INTERNAL_e74999f2_4_k_cu_main4cuda3std3__45__cpo5crendE)
_ZN30_INTERNAL_e74999f2_4_k_cu_main4cuda3std3__45__cpo5crendE:
	.zero		1
	.type		_ZN30_INTERNAL_e74999f2_4_k_cu_main4cuda3std6ranges3__45__cpo4prevE,@object
	.size		_ZN30_INTERNAL_e74999f2_4_k_cu_main4cuda3std6ranges3__45__cpo4prevE,(_ZN30_INTERNAL_e74999f2_4_k_cu_main4cuda3std6ranges3__45__cpo9iter_moveE - _ZN30_INTERNAL_e74999f2_4_k_cu_main4cuda3std6ranges3__45__cpo4prevE)
_ZN30_INTERNAL_e74999f2_4_k_cu_main4cuda3std6ranges3__45__cpo4prevE:
	.zero		1
	.type		_ZN30_INTERNAL_e74999f2_4_k_cu_main4cuda3std6ranges3__45__cpo9iter_moveE,@object
	.size		_ZN30_INTERNAL_e74999f2_4_k_cu_main4cuda3std6ranges3__45__cpo9iter_moveE,(_ZN30_INTERNAL_e74999f2_4_k_cu_main6thrust24THRUST_300001_SM_1000_NS6system6detail10sequential3seqE - _ZN30_INTERNAL_e74999f2_4_k_cu_main4cuda3std6ranges3__45__cpo9iter_moveE)
_ZN30_INTERNAL_e74999f2_4_k_cu_main4cuda3std6ranges3__45__cpo9iter_moveE:
	.zero		1
	.type		_ZN30_INTERNAL_e74999f2_4_k_cu_main6thrust24THRUST_300001_SM_1000_NS6system6detail10sequential3seqE,@object
	.size		_ZN30_INTERNAL_e74999f2_4_k_cu_main6thrust24THRUST_300001_SM_1000_NS6system6detail10sequential3seqE,(.L_31 - _ZN30_INTERNAL_e74999f2_4_k_cu_main6thrust24THRUST_300001_SM_1000_NS6system6detail10sequential3seqE)
_ZN30_INTERNAL_e74999f2_4_k_cu_main6thrust24THRUST_300001_SM_1000_NS6system6detail10sequential3seqE:
	.zero		1
.L_31:


//--------------------- .nv.constant0._ZN3cub18CUB_300001_SM_10006detail9transform16transform_kernelINS2_10policy_hubILb1EN4cuda3std3__45tupleIJN6thrust24THRUST_300001_SM_1000_NS6detail15normal_iteratorINSA_10device_ptrIfEEEESF_EEEE10policy1000El11add_functorSF_JPfSK_EEEvT0_iT1_T2_DpNS2_10kernel_argIT3_EE --------------------------
	.section	.nv.constant0._ZN3cub18CUB_300001_SM_10006detail9transform16transform_kernelINS2_10policy_hubILb1EN4cuda3std3__45tupleIJN6thrust24THRUST_300001_SM_1000_NS6detail15normal_iteratorINSA_10device_ptrIfEEEESF_EEEE10policy1000El11add_functorSF_JPfSK_EEEvT0_iT1_T2_DpNS2_10kernel_argIT3_EE,"a",@progbits
	.sectionflags	@""
	.align	4
.nv.constant0._ZN3cub18CUB_300001_SM_10006detail9transform16transform_kernelINS2_10policy_hubILb1EN4cuda3std3__45tupleIJN6thrust24THRUST_300001_SM_1000_NS6detail15normal_iteratorINSA_10device_ptrIfEEEESF_EEEE10policy1000El11add_functorSF_JPfSK_EEEvT0_iT1_T2_DpNS2_10kernel_argIT3_EE:
	.zero		952


//--------------------- .nv.constant0._ZN3cub18CUB_300001_SM_10006detail9transform16transform_kernelINS2_10policy_hubILb1EN4cuda3std3__45tupleIJN6thrust24THRUST_300001_SM_1000_NS6detail15normal_iteratorINSA_10device_ptrIfEEEESF_EEEE10policy1000Ei11add_functorSF_JPfSK_EEEvT0_iT1_T2_DpNS2_10kernel_argIT3_EE --------------------------
	.section	.nv.constant0._ZN3cub18CUB_300001_SM_10006detail9transform16transform_kernelINS2_10policy_hubILb1EN4cuda3std3__45tupleIJN6thrust24THRUST_300001_SM_1000_NS6detail15normal_iteratorINSA_10device_ptrIfEEEESF_EEEE10policy1000Ei11add_functorSF_JPfSK_EEEvT0_iT1_T2_DpNS2_10kernel_argIT3_EE,"a",@progbits
	.sectionflags	@""
	.align	4
.nv.constant0._ZN3cub18CUB_300001_SM_10006detail9transform16transform_kernelINS2_10policy_hubILb1EN4cuda3std3__45tupleIJN6thrust24THRUST_300001_SM_1000_NS6detail15normal_iteratorINSA_10device_ptrIfEEEESF_EEEE10policy1000Ei11add_functorSF_JPfSK_EEEvT0_iT1_T2_DpNS2_10kernel_argIT3_EE:
	.zero		952


//--------------------- .nv.constant0._ZN3cub18CUB_300001_SM_10006detail8for_each13static_kernelINS2_12policy_hub_t12policy_500_tEmN6thrust24THRUST_300001_SM_1000_NS8cuda_cub20__uninitialized_fill7functorINS7_10device_ptrIfEEfEEEEvT0_T1_ --------------------------
	.section	.nv.constant0._ZN3cub18CUB_300001_SM_10006detail8for_each13static_kernelINS2_12policy_hub_t12policy_500_tEmN6thrust24THRUST_300001_SM_1000_NS8cuda_cub20__uninitialized_fill7functorINS7_10device_ptrIfEEfEEEEvT0_T1_,"a",@progbits
	.sectionflags	@""
	.align	4
.nv.constant0._ZN3cub18CUB_300001_SM_10006detail8for_each13static_kernelINS2_12policy_hub_t12policy_500_tEmN6thrust24THRUST_300001_SM_1000_NS8cuda_cub20__uninitialized_fill7functorINS7_10device_ptrIfEEfEEEEvT0_T1_:
	.zero		920


//--------------------- .nv.constant0._ZN3cub18CUB_300001_SM_10006detail11EmptyKernelIvEEvv --------------------------
	.section	.nv.constant0._ZN3cub18CUB_300001_SM_10006detail11EmptyKernelIvEEvv,"a",@progbits
	.sectionflags	@""
	.align	4
.nv.constant0._ZN3cub18CUB_300001_SM_10006detail11EmptyKernelIvEEvv:
	.zero		896


//--------------------- SYMBOLS --------------------------

	.type		.nv.reservedSmem.offset0,@object
	.size		.nv.reservedSmem.offset0,0x4
